	.target	sm_103a

	.elftype	@"ET_EXEC"


//--------------------- .note.nv.tkinfo           --------------------------
	.section	.note.nv.tkinfo,"",@"SHT_NOTE"
	.sectionflags	@"SHF_NOTE_NV_TKINFO"
	.tkinfo
        /*0018*/ 	.word	0x00000002
        /*0030*/ 	.string	""
        /*0030*/ 	.string	"ptxas"
        /*0030*/ 	.string	"Cuda compilation tools, release 13.0, V13.0.88"
        /*0030*/ 	.string	"Build cuda_13.0.r13.0/compiler.36424714_0"
        /*0030*/ 	.string	"-arch sm_103a -m 64 "



//--------------------- .note.nv.cuinfo           --------------------------
	.section	.note.nv.cuinfo,"",@"SHT_NOTE"
	.sectionflags	@"SHF_NOTE_NV_CUINFO"
        /*0018*/ 	.short	0x0002
        /*001a*/ 	.short	0x0067
        /*001c*/ 	.short	0x0082
	.zero		2


//--------------------- .nv.info                  --------------------------
	.section	.nv.info,"",@"SHT_CUDA_INFO"
	.align	4


	//----- nvinfo : EIATTR_REGCOUNT
	.align		4
        /*0000*/ 	.byte	0x04, 0x2f
        /*0002*/ 	.short	(.L_12 - .L_11)
	.align		4
.L_11:
        /*0004*/ 	.word	index@(_ZN7cutlass13device_kernelIN5flash11enable_sm90INS1_16FlashAttnFwdSm90INS1_25CollectiveMainloopFwdSm90ILi2EN4cute5tupleIJNS5_1CILi1EEES8_S8_EEENS6_IJNS7_ILi192EEENS7_ILi128EEENS7_ILi96EEEEEELi96ENS_12float_e4m3_tEfNS_4arch4Sm90ELb1ELb0ELb1ELb1ELb0ELb1ELb0ELb1ELb1ELb0ELb0ELb0EEENS1_21CollectiveEpilogueFwdINS6_IJSA_SC_SB_EEES9_NS_10bfloat16_tESG_Li384ELb1ELb0ELb0ELb1EEENS1_36VarlenDynamicPersistentTileSchedulerILi192ELi128ELi384ELi128ELb0ELb0ELb1ELb1ELb1ELb1EEEEEEEEEvNT_6ParamsE)
        /*0008*/ 	.word	0x00000004


	//----- nvinfo : EIATTR_FRAME_SIZE
	.align		4
.L_12:
        /*000c*/ 	.byte	0x04, 0x11
        /*000e*/ 	.short	(.L_14 - .L_13)
	.align		4
.L_13:
        /*0010*/ 	.word	index@(_ZN7cutlass13device_kernelIN5flash11enable_sm90INS1_16FlashAttnFwdSm90INS1_25CollectiveMainloopFwdSm90ILi2EN4cute5tupleIJNS5_1CILi1EEES8_S8_EEENS6_IJNS7_ILi192EEENS7_ILi128EEENS7_ILi96EEEEEELi96ENS_12float_e4m3_tEfNS_4arch4Sm90ELb1ELb0ELb1ELb1ELb0ELb1ELb0ELb1ELb1ELb0ELb0ELb0EEENS1_21CollectiveEpilogueFwdINS6_IJSA_SC_SB_EEES9_NS_10bfloat16_tESG_Li384ELb1ELb0ELb0ELb1EEENS1_36VarlenDynamicPersistentTileSchedulerILi192ELi128ELi384ELi128ELb0ELb0ELb1ELb1ELb1ELb1EEEEEEEEEvNT_6ParamsE)
        /*0014*/ 	.word	0x00000000


	//----- nvinfo : EIATTR_REGCOUNT
	.align		4
.L_14:
        /*0018*/ 	.byte	0x04, 0x2f
        /*001a*/ 	.short	(.L_16 - .L_15)
	.align		4
.L_15:
        /*001c*/ 	.word	index@(_ZN7cutlass13device_kernelIN5flash11enable_sm90INS1_16FlashAttnFwdSm90INS1_25CollectiveMainloopFwdSm90ILi2EN4cute5tupleIJNS5_1CILi1EEES8_S8_EEENS6_IJNS7_ILi192EEENS7_ILi128EEENS7_ILi96EEEEEELi96ENS_12float_e4m3_tEfNS_4arch4Sm90ELb1ELb0ELb1ELb1ELb0ELb0ELb0ELb1ELb1ELb0ELb0ELb0EEENS1_21CollectiveEpilogueFwdINS6_IJSA_SC_SB_EEES9_NS_10bfloat16_tESG_Li384ELb1ELb0ELb0ELb1EEENS1_36VarlenDynamicPersistentTileSchedulerILi192ELi128ELi384ELi128ELb0ELb0ELb1ELb1ELb1ELb1EEEEEEEEEvNT_6ParamsE)
        /*0020*/ 	.word	0x00000004


	//----- nvinfo : EIATTR_FRAME_SIZE
	.align		4
.L_16:
        /*0024*/ 	.byte	0x04, 0x11
        /*0026*/ 	.short	(.L_18 - .L_17)
	.align		4
.L_17:
        /*0028*/ 	.word	index@(_ZN7cutlass13device_kernelIN5flash11enable_sm90INS1_16FlashAttnFwdSm90INS1_25CollectiveMainloopFwdSm90ILi2EN4cute5tupleIJNS5_1CILi1EEES8_S8_EEENS6_IJNS7_ILi192EEENS7_ILi128EEENS7_ILi96EEEEEELi96ENS_12float_e4m3_tEfNS_4arch4Sm90ELb1ELb0ELb1ELb1ELb0ELb0ELb0ELb1ELb1ELb0ELb0ELb0EEENS1_21CollectiveEpilogueFwdINS6_IJSA_SC_SB_EEES9_NS_10bfloat16_tESG_Li384ELb1ELb0ELb0ELb1EEENS1_36VarlenDynamicPersistentTileSchedulerILi192ELi128ELi384ELi128ELb0ELb0ELb1ELb1ELb1ELb1EEEEEEEEEvNT_6ParamsE)
        /*002c*/ 	.word	0x00000000


	//----- nvinfo : EIATTR_REGCOUNT
	.align		4
.L_18:
        /*0030*/ 	.byte	0x04, 0x2f
        /*0032*/ 	.short	(.L_20 - .L_19)
	.align		4
.L_19:
        /*0034*/ 	.word	index@(_ZN7cutlass13device_kernelIN5flash11enable_sm90INS1_16FlashAttnFwdSm90INS1_25CollectiveMainloopFwdSm90ILi2EN4cute5tupleIJNS5_1CILi1EEES8_S8_EEENS6_IJNS7_ILi192EEENS7_ILi128EEENS7_ILi96EEEEEELi96ENS_12float_e4m3_tEfNS_4arch4Sm90ELb1ELb0ELb1ELb0ELb0ELb0ELb0ELb1ELb1ELb0ELb0ELb0EEENS1_21CollectiveEpilogueFwdINS6_IJSA_SC_SB_EEES9_NS_10bfloat16_tESG_Li384ELb0ELb0ELb0ELb1EEENS1_30DynamicPersistentTileSchedulerILi384ELi128ELb0ELb0ELb1EEEEEEEEEvNT_6ParamsE)
        /*0038*/ 	.word	0x00000004


	//----- nvinfo : EIATTR_FRAME_SIZE
	.align		4
.L_20:
        /*003c*/ 	.byte	0x04, 0x11
        /*003e*/ 	.short	(.L_22 - .L_21)
	.align		4
.L_21:
        /*0040*/ 	.word	index@(_ZN7cutlass13device_kernelIN5flash11enable_sm90INS1_16FlashAttnFwdSm90INS1_25CollectiveMainloopFwdSm90ILi2EN4cute5tupleIJNS5_1CILi1EEES8_S8_EEENS6_IJNS7_ILi192EEENS7_ILi128EEENS7_ILi96EEEEEELi96ENS_12float_e4m3_tEfNS_4arch4Sm90ELb1ELb0ELb1ELb0ELb0ELb0ELb0ELb1ELb1ELb0ELb0ELb0EEENS1_21CollectiveEpilogueFwdINS6_IJSA_SC_SB_EEES9_NS_10bfloat16_tESG_Li384ELb0ELb0ELb0ELb1EEENS1_30DynamicPersistentTileSchedulerILi384ELi128ELb0ELb0ELb1EEEEEEEEEvNT_6ParamsE)
        /*0044*/ 	.word	0x00000000


	//----- nvinfo : EIATTR_REGCOUNT
	.align		4
.L_22:
        /*0048*/ 	.byte	0x04, 0x2f
        /*004a*/ 	.short	(.L_24 - .L_23)
	.align		4
.L_23:
        /*004c*/ 	.word	index@(_ZN7cutlass13device_kernelIN5flash11enable_sm90INS1_16FlashAttnFwdSm90INS1_25CollectiveMainloopFwdSm90ILi2EN4cute5tupleIJNS5_1CILi1EEES8_S8_EEENS6_IJNS7_ILi192EEENS7_ILi128EEENS7_ILi96EEEEEELi96ENS_12float_e4m3_tEfNS_4arch4Sm90ELb0ELb1ELb1ELb1ELb0ELb1ELb0ELb1ELb1ELb0ELb0ELb0EEENS1_21CollectiveEpilogueFwdINS6_IJSA_SC_SB_EEES9_NS_10bfloat16_tESG_Li384ELb1ELb0ELb0ELb1EEENS1_36VarlenDynamicPersistentTileSchedulerILi192ELi128ELi384ELi128ELb0ELb0ELb1ELb1ELb0ELb1EEEEEEEEEvNT_6ParamsE)
        /*0050*/ 	.word	0x00000004


	//----- nvinfo : EIATTR_FRAME_SIZE
	.align		4
.L_24:
        /*0054*/ 	.byte	0x04, 0x11
        /*0056*/ 	.short	(.L_26 - .L_25)
	.align		4
.L_25:
        /*0058*/ 	.word	index@(_ZN7cutlass13device_kernelIN5flash11enable_sm90INS1_16FlashAttnFwdSm90INS1_25CollectiveMainloopFwdSm90ILi2EN4cute5tupleIJNS5_1CILi1EEES8_S8_EEENS6_IJNS7_ILi192EEENS7_ILi128EEENS7_ILi96EEEEEELi96ENS_12float_e4m3_tEfNS_4arch4Sm90ELb0ELb1ELb1ELb1ELb0ELb1ELb0ELb1ELb1ELb0ELb0ELb0EEENS1_21CollectiveEpilogueFwdINS6_IJSA_SC_SB_EEES9_NS_10bfloat16_tESG_Li384ELb1ELb0ELb0ELb1EEENS1_36VarlenDynamicPersistentTileSchedulerILi192ELi128ELi384ELi128ELb0ELb0ELb1ELb1ELb0ELb1EEEEEEEEEvNT_6ParamsE)
        /*005c*/ 	.word	0x00000000


	//----- nvinfo : EIATTR_REGCOUNT
	.align		4
.L_26:
        /*0060*/ 	.byte	0x04, 0x2f
        /*0062*/ 	.short	(.L_28 - .L_27)
	.align		4
.L_27:
        /*0064*/ 	.word	index@(_ZN7cutlass13device_kernelIN5flash11enable_sm90INS1_16FlashAttnFwdSm90INS1_25CollectiveMainloopFwdSm90ILi2EN4cute5tupleIJNS5_1CILi1EEES8_S8_EEENS6_IJNS7_ILi192EEENS7_ILi128EEENS7_ILi96EEEEEELi96ENS_12float_e4m3_tEfNS_4arch4Sm90ELb0ELb1ELb1ELb1ELb0ELb0ELb0ELb1ELb1ELb0ELb0ELb0EEENS1_21CollectiveEpilogueFwdINS6_IJSA_SC_SB_EEES9_NS_10bfloat16_tESG_Li384ELb1ELb0ELb0ELb1EEENS1_36VarlenDynamicPersistentTileSchedulerILi192ELi128ELi384ELi128ELb0ELb0ELb1ELb1ELb0ELb1EEEEEEEEEvNT_6ParamsE)
        /*0068*/ 	.word	0x00000004


	//----- nvinfo : EIATTR_FRAME_SIZE
	.align		4
.L_28:
        /*006c*/ 	.byte	0x04, 0x11
        /*006e*/ 	.short	(.L_30 - .L_29)
	.align		4
.L_29:
        /*0070*/ 	.word	index@(_ZN7cutlass13device_kernelIN5flash11enable_sm90INS1_16FlashAttnFwdSm90INS1_25CollectiveMainloopFwdSm90ILi2EN4cute5tupleIJNS5_1CILi1EEES8_S8_EEENS6_IJNS7_ILi192EEENS7_ILi128EEENS7_ILi96EEEEEELi96ENS_12float_e4m3_tEfNS_4arch4Sm90ELb0ELb1ELb1ELb1ELb0ELb0ELb0ELb1ELb1ELb0ELb0ELb0EEENS1_21CollectiveEpilogueFwdINS6_IJSA_SC_SB_EEES9_NS_10bfloat16_tESG_Li384ELb1ELb0ELb0ELb1EEENS1_36VarlenDynamicPersistentTileSchedulerILi192ELi128ELi384ELi128ELb0ELb0ELb1ELb1ELb0ELb1EEEEEEEEEvNT_6ParamsE)
        /*0074*/ 	.word	0x00000000


	//----- nvinfo : EIATTR_REGCOUNT
	.align		4
.L_30:
        /*0078*/ 	.byte	0x04, 0x2f
        /*007a*/ 	.short	(.L_32 - .L_31)
	.align		4
.L_31:
        /*007c*/ 	.word	index@(_ZN7cutlass13device_kernelIN5flash11enable_sm90INS1_16FlashAttnFwdSm90INS1_25CollectiveMainloopFwdSm90ILi2EN4cute5tupleIJNS5_1CILi1EEES8_S8_EEENS6_IJNS7_ILi192EEENS7_ILi128EEENS7_ILi96EEEEEELi96ENS_12float_e4m3_tEfNS_4arch4Sm90ELb0ELb1ELb1ELb0ELb0ELb0ELb0ELb1ELb1ELb0ELb0ELb0EEENS1_21CollectiveEpilogueFwdINS6_IJSA_SC_SB_EEES9_NS_10bfloat16_tESG_Li384ELb0ELb0ELb0ELb1EEENS1_30DynamicPersistentTileSchedulerILi384ELi128ELb0ELb0ELb1EEEEEEEEEvNT_6ParamsE)
        /*0080*/ 	.word	0x00000004


	//----- nvinfo : EIATTR_FRAME_SIZE
	.align		4
.L_32:
        /*0084*/ 	.byte	0x04, 0x11
        /*0086*/ 	.short	(.L_34 - .L_33)
	.align		4
.L_33:
        /*0088*/ 	.word	index@(_ZN7cutlass13device_kernelIN5flash11enable_sm90INS1_16FlashAttnFwdSm90INS1_25CollectiveMainloopFwdSm90ILi2EN4cute5tupleIJNS5_1CILi1EEES8_S8_EEENS6_IJNS7_ILi192EEENS7_ILi128EEENS7_ILi96EEEEEELi96ENS_12float_e4m3_tEfNS_4arch4Sm90ELb0ELb1ELb1ELb0ELb0ELb0ELb0ELb1ELb1ELb0ELb0ELb0EEENS1_21CollectiveEpilogueFwdINS6_IJSA_SC_SB_EEES9_NS_10bfloat16_tESG_Li384ELb0ELb0ELb0ELb1EEENS1_30DynamicPersistentTileSchedulerILi384ELi128ELb0ELb0ELb1EEEEEEEEEvNT_6ParamsE)
        /*008c*/ 	.word	0x00000000


	//----- nvinfo : EIATTR_REGCOUNT
	.align		4
.L_34:
        /*0090*/ 	.byte	0x04, 0x2f
        /*0092*/ 	.short	(.L_36 - .L_35)
	.align		4
.L_35:
        /*0094*/ 	.word	index@(_ZN7cutlass13device_kernelIN5flash11enable_sm90INS1_16FlashAttnFwdSm90INS1_25CollectiveMainloopFwdSm90ILi2EN4cute5tupleIJNS5_1CILi1EEES8_S8_EEENS6_IJNS7_ILi192EEENS7_ILi128EEENS7_ILi96EEEEEELi96ENS_12float_e4m3_tEfNS_4arch4Sm90ELb0ELb0ELb1ELb1ELb0ELb1ELb0ELb1ELb1ELb0ELb0ELb0EEENS1_21CollectiveEpilogueFwdINS6_IJSA_SC_SB_EEES9_NS_10bfloat16_tESG_Li384ELb1ELb0ELb0ELb1EEENS1_36VarlenDynamicPersistentTileSchedulerILi192ELi128ELi384ELi128ELb0ELb0ELb1ELb0ELb1ELb1EEEEEEEEEvNT_6ParamsE)
        /*0098*/ 	.word	0x00000004


	//----- nvinfo : EIATTR_FRAME_SIZE
	.align		4
.L_36:
        /*009c*/ 	.byte	0x04, 0x11
        /*009e*/ 	.short	(.L_38 - .L_37)
	.align		4
.L_37:
        /*00a0*/ 	.word	index@(_ZN7cutlass13device_kernelIN5flash11enable_sm90INS1_16FlashAttnFwdSm90INS1_25CollectiveMainloopFwdSm90ILi2EN4cute5tupleIJNS5_1CILi1EEES8_S8_EEENS6_IJNS7_ILi192EEENS7_ILi128EEENS7_ILi96EEEEEELi96ENS_12float_e4m3_tEfNS_4arch4Sm90ELb0ELb0ELb1ELb1ELb0ELb1ELb0ELb1ELb1ELb0ELb0ELb0EEENS1_21CollectiveEpilogueFwdINS6_IJSA_SC_SB_EEES9_NS_10bfloat16_tESG_Li384ELb1ELb0ELb0ELb1EEENS1_36VarlenDynamicPersistentTileSchedulerILi192ELi128ELi384ELi128ELb0ELb0ELb1ELb0ELb1ELb1EEEEEEEEEvNT_6ParamsE)
        /*00a4*/ 	.word	0x00000000


	//----- nvinfo : EIATTR_REGCOUNT
	.align		4
.L_38:
        /*00a8*/ 	.byte	0x04, 0x2f
        /*00aa*/ 	.short	(.L_40 - .L_39)
	.align		4
.L_39:
        /*00ac*/ 	.word	index@(_ZN7cutlass13device_kernelIN5flash11enable_sm90INS1_16FlashAttnFwdSm90INS1_25CollectiveMainloopFwdSm90ILi2EN4cute5tupleIJNS5_1CILi1EEES8_S8_EEENS6_IJNS7_ILi192EEENS7_ILi128EEENS7_ILi96EEEEEELi96ENS_12float_e4m3_tEfNS_4arch4Sm90ELb0ELb0ELb1ELb1ELb0ELb0ELb0ELb1ELb1ELb0ELb0ELb0EEENS1_21CollectiveEpilogueFwdINS6_IJSA_SC_SB_EEES9_NS_10bfloat16_tESG_Li384ELb1ELb0ELb0ELb1EEENS1_36VarlenDynamicPersistentTileSchedulerILi192ELi128ELi384ELi128ELb0ELb0ELb1ELb0ELb1ELb1EEEEEEEEEvNT_6ParamsE)
        /*00b0*/ 	.word	0x00000004


	//----- nvinfo : EIATTR_FRAME_SIZE
	.align		4
.L_40:
        /*00b4*/ 	.byte	0x04, 0x11
        /*00b6*/ 	.short	(.L_42 - .L_41)
	.align		4
.L_41:
        /*00b8*/ 	.word	index@(_ZN7cutlass13device_kernelIN5flash11enable_sm90INS1_16FlashAttnFwdSm90INS1_25CollectiveMainloopFwdSm90ILi2EN4cute5tupleIJNS5_1CILi1EEES8_S8_EEENS6_IJNS7_ILi192EEENS7_ILi128EEENS7_ILi96EEEEEELi96ENS_12float_e4m3_tEfNS_4arch4Sm90ELb0ELb0ELb1ELb1ELb0ELb0ELb0ELb1ELb1ELb0ELb0ELb0EEENS1_21CollectiveEpilogueFwdINS6_IJSA_SC_SB_EEES9_NS_10bfloat16_tESG_Li384ELb1ELb0ELb0ELb1EEENS1_36VarlenDynamicPersistentTileSchedulerILi192ELi128ELi384ELi128ELb0ELb0ELb1ELb0ELb1ELb1EEEEEEEEEvNT_6ParamsE)
        /*00bc*/ 	.word	0x00000000


	//----- nvinfo : EIATTR_REGCOUNT
	.align		4
.L_42:
        /*00c0*/ 	.byte	0x04, 0x2f
        /*00c2*/ 	.short	(.L_44 - .L_43)
	.align		4
.L_43:
        /*00c4*/ 	.word	index@(_ZN7cutlass13device_kernelIN5flash11enable_sm90INS1_16FlashAttnFwdSm90INS1_25CollectiveMainloopFwdSm90ILi2EN4cute5tupleIJNS5_1CILi1EEES8_S8_EEENS6_IJNS7_ILi192EEENS7_ILi128EEENS7_ILi96EEEEEELi96ENS_12float_e4m3_tEfNS_4arch4Sm90ELb0ELb0ELb1ELb0ELb0ELb0ELb0ELb1ELb1ELb0ELb0ELb0EEENS1_21CollectiveEpilogueFwdINS6_IJSA_SC_SB_EEES9_NS_10bfloat16_tESG_Li384ELb0ELb0ELb0ELb1EEENS1_29StaticPersistentTileSchedulerILb0EEEEEEEEEvNT_6ParamsE)
        /*00c8*/ 	.word	0x00000004


	//----- nvinfo : EIATTR_FRAME_SIZE
	.align		4
.L_44:
        /*00cc*/ 	.byte	0x04, 0x11
        /*00ce*/ 	.short	(.L_46 - .L_45)
	.align		4
.L_45:
        /*00d0*/ 	.word	index@(_ZN7cutlass13device_kernelIN5flash11enable_sm90INS1_16FlashAttnFwdSm90INS1_25CollectiveMainloopFwdSm90ILi2EN4cute5tupleIJNS5_1CILi1EEES8_S8_EEENS6_IJNS7_ILi192EEENS7_ILi128EEENS7_ILi96EEEEEELi96ENS_12float_e4m3_tEfNS_4arch4Sm90ELb0ELb0ELb1ELb0ELb0ELb0ELb0ELb1ELb1ELb0ELb0ELb0EEENS1_21CollectiveEpilogueFwdINS6_IJSA_SC_SB_EEES9_NS_10bfloat16_tESG_Li384ELb0ELb0ELb0ELb1EEENS1_29StaticPersistentTileSchedulerILb0EEEEEEEEEvNT_6ParamsE)
        /*00d4*/ 	.word	0x00000000


	//----- nvinfo : EIATTR_MIN_STACK_SIZE
	.align		4
.L_46:
        /*00d8*/ 	.byte	0x04, 0x12
        /*00da*/ 	.short	(.L_48 - .L_47)
	.align		4
.L_47:
        /*00dc*/ 	.word	index@(_ZN7cutlass13device_kernelIN5flash11enable_sm90INS1_16FlashAttnFwdSm90INS1_25CollectiveMainloopFwdSm90ILi2EN4cute5tupleIJNS5_1CILi1EEES8_S8_EEENS6_IJNS7_ILi192EEENS7_ILi128EEENS7_ILi96EEEEEELi96ENS_12float_e4m3_tEfNS_4arch4Sm90ELb0ELb0ELb1ELb0ELb0ELb0ELb0ELb1ELb1ELb0ELb0ELb0EEENS1_21CollectiveEpilogueFwdINS6_IJSA_SC_SB_EEES9_NS_10bfloat16_tESG_Li384ELb0ELb0ELb0ELb1EEENS1_29StaticPersistentTileSchedulerILb0EEEEEEEEEvNT_6ParamsE)
        /*00e0*/ 	.word	0x00000000


	//----- nvinfo : EIATTR_MIN_STACK_SIZE
	.align		4
.L_48:
        /*00e4*/ 	.byte	0x04, 0x12
        /*00e6*/ 	.short	(.L_50 - .L_49)
	.align		4
.L_49:
        /*00e8*/ 	.word	index@(_ZN7cutlass13device_kernelIN5flash11enable_sm90INS1_16FlashAttnFwdSm90INS1_25CollectiveMainloopFwdSm90ILi2EN4cute5tupleIJNS5_1CILi1EEES8_S8_EEENS6_IJNS7_ILi192EEENS7_ILi128EEENS7_ILi96EEEEEELi96ENS_12float_e4m3_tEfNS_4arch4Sm90ELb0ELb0ELb1ELb1ELb0ELb0ELb0ELb1ELb1ELb0ELb0ELb0EEENS1_21CollectiveEpilogueFwdINS6_IJSA_SC_SB_EEES9_NS_10bfloat16_tESG_Li384ELb1ELb0ELb0ELb1EEENS1_36VarlenDynamicPersistentTileSchedulerILi192ELi128ELi384ELi128ELb0ELb0ELb1ELb0ELb1ELb1EEEEEEEEEvNT_6ParamsE)
        /*00ec*/ 	.word	0x00000000


	//----- nvinfo : EIATTR_MIN_STACK_SIZE
	.align		4
.L_50:
        /*00f0*/ 	.byte	0x04, 0x12
        /*00f2*/ 	.short	(.L_52 - .L_51)
	.align		4
.L_51:
        /*00f4*/ 	.word	index@(_ZN7cutlass13device_kernelIN5flash11enable_sm90INS1_16FlashAttnFwdSm90INS1_25CollectiveMainloopFwdSm90ILi2EN4cute5tupleIJNS5_1CILi1EEES8_S8_EEENS6_IJNS7_ILi192EEENS7_ILi128EEENS7_ILi96EEEEEELi96ENS_12float_e4m3_tEfNS_4arch4Sm90ELb0ELb0ELb1ELb1ELb0ELb1ELb0ELb1ELb1ELb0ELb0ELb0EEENS1_21CollectiveEpilogueFwdINS6_IJSA_SC_SB_EEES9_NS_10bfloat16_tESG_Li384ELb1ELb0ELb0ELb1EEENS1_36VarlenDynamicPersistentTileSchedulerILi192ELi128ELi384ELi128ELb0ELb0ELb1ELb0ELb1ELb1EEEEEEEEEvNT_6ParamsE)
        /*00f8*/ 	.word	0x00000000


	//----- nvinfo : EIATTR_MIN_STACK_SIZE
	.align		4
.L_52:
        /*00fc*/ 	.byte	0x04, 0x12
        /*00fe*/ 	.short	(.L_54 - .L_53)
	.align		4
.L_53:
        /*0100*/ 	.word	index@(_ZN7cutlass13device_kernelIN5flash11enable_sm90INS1_16FlashAttnFwdSm90INS1_25CollectiveMainloopFwdSm90ILi2EN4cute5tupleIJNS5_1CILi1EEES8_S8_EEENS6_IJNS7_ILi192EEENS7_ILi128EEENS7_ILi96EEEEEELi96ENS_12float_e4m3_tEfNS_4arch4Sm90ELb0ELb1ELb1ELb0ELb0ELb0ELb0ELb1ELb1ELb0ELb0ELb0EEENS1_21CollectiveEpilogueFwdINS6_IJSA_SC_SB_EEES9_NS_10bfloat16_tESG_Li384ELb0ELb0ELb0ELb1EEENS1_30DynamicPersistentTileSchedulerILi384ELi128ELb0ELb0ELb1EEEEEEEEEvNT_6ParamsE)
        /*0104*/ 	.word	0x00000000


	//----- nvinfo : EIATTR_MIN_STACK_SIZE
	.align		4
.L_54:
        /*0108*/ 	.byte	0x04, 0x12
        /*010a*/ 	.short	(.L_56 - .L_55)
	.align		4
.L_55:
        /*010c*/ 	.word	index@(_ZN7cutlass13device_kernelIN5flash11enable_sm90INS1_16FlashAttnFwdSm90INS1_25CollectiveMainloopFwdSm90ILi2EN4cute5tupleIJNS5_1CILi1EEES8_S8_EEENS6_IJNS7_ILi192EEENS7_ILi128EEENS7_ILi96EEEEEELi96ENS_12float_e4m3_tEfNS_4arch4Sm90ELb0ELb1ELb1ELb1ELb0ELb0ELb0ELb1ELb1ELb0ELb0ELb0EEENS1_21CollectiveEpilogueFwdINS6_IJSA_SC_SB_EEES9_NS_10bfloat16_tESG_Li384ELb1ELb0ELb0ELb1EEENS1_36VarlenDynamicPersistentTileSchedulerILi192ELi128ELi384ELi128ELb0ELb0ELb1ELb1ELb0ELb1EEEEEEEEEvNT_6ParamsE)
        /*0110*/ 	.word	0x00000000


	//----- nvinfo : EIATTR_MIN_STACK_SIZE
	.align		4
.L_56:
        /*0114*/ 	.byte	0x04, 0x12
        /*0116*/ 	.short	(.L_58 - .L_57)
	.align		4
.L_57:
        /*0118*/ 	.word	index@(_ZN7cutlass13device_kernelIN5flash11enable_sm90INS1_16FlashAttnFwdSm90INS1_25CollectiveMainloopFwdSm90ILi2EN4cute5tupleIJNS5_1CILi1EEES8_S8_EEENS6_IJNS7_ILi192EEENS7_ILi128EEENS7_ILi96EEEEEELi96ENS_12float_e4m3_tEfNS_4arch4Sm90ELb0ELb1ELb1ELb1ELb0ELb1ELb0ELb1ELb1ELb0ELb0ELb0EEENS1_21CollectiveEpilogueFwdINS6_IJSA_SC_SB_EEES9_NS_10bfloat16_tESG_Li384ELb1ELb0ELb0ELb1EEENS1_36VarlenDynamicPersistentTileSchedulerILi192ELi128ELi384ELi128ELb0ELb0ELb1ELb1ELb0ELb1EEEEEEEEEvNT_6ParamsE)
        /*011c*/ 	.word	0x00000000


	//----- nvinfo : EIATTR_MIN_STACK_SIZE
	.align		4
.L_58:
        /*0120*/ 	.byte	0x04, 0x12
        /*0122*/ 	.short	(.L_60 - .L_59)
	.align		4
.L_59:
        /*0124*/ 	.word	index@(_ZN7cutlass13device_kernelIN5flash11enable_sm90INS1_16FlashAttnFwdSm90INS1_25CollectiveMainloopFwdSm90ILi2EN4cute5tupleIJNS5_1CILi1EEES8_S8_EEENS6_IJNS7_ILi192EEENS7_ILi128EEENS7_ILi96EEEEEELi96ENS_12float_e4m3_tEfNS_4arch4Sm90ELb1ELb0ELb1ELb0ELb0ELb0ELb0ELb1ELb1ELb0ELb0ELb0EEENS1_21CollectiveEpilogueFwdINS6_IJSA_SC_SB_EEES9_NS_10bfloat16_tESG_Li384ELb0ELb0ELb0ELb1EEENS1_30DynamicPersistentTileSchedulerILi384ELi128ELb0ELb0ELb1EEEEEEEEEvNT_6ParamsE)
        /*0128*/ 	.word	0x00000000


	//----- nvinfo : EIATTR_MIN_STACK_SIZE
	.align		4
.L_60:
        /*012c*/ 	.byte	0x04, 0x12
        /*012e*/ 	.short	(.L_62 - .L_61)
	.align		4
.L_61:
        /*0130*/ 	.word	index@(_ZN7cutlass13device_kernelIN5flash11enable_sm90INS1_16FlashAttnFwdSm90INS1_25CollectiveMainloopFwdSm90ILi2EN4cute5tupleIJNS5_1CILi1EEES8_S8_EEENS6_IJNS7_ILi192EEENS7_ILi128EEENS7_ILi96EEEEEELi96ENS_12float_e4m3_tEfNS_4arch4Sm90ELb1ELb0ELb1ELb1ELb0ELb0ELb0ELb1ELb1ELb0ELb0ELb0EEENS1_21CollectiveEpilogueFwdINS6_IJSA_SC_SB_EEES9_NS_10bfloat16_tESG_Li384ELb1ELb0ELb0ELb1EEENS1_36VarlenDynamicPersistentTileSchedulerILi192ELi128ELi384ELi128ELb0ELb0ELb1ELb1ELb1ELb1EEEEEEEEEvNT_6ParamsE)
        /*0134*/ 	.word	0x00000000


	//----- nvinfo : EIATTR_MIN_STACK_SIZE
	.align		4
.L_62:
        /*0138*/ 	.byte	0x04, 0x12
        /*013a*/ 	.short	(.L_64 - .L_63)
	.align		4
.L_63:
        /*013c*/ 	.word	index@(_ZN7cutlass13device_kernelIN5flash11enable_sm90INS1_16FlashAttnFwdSm90INS1_25CollectiveMainloopFwdSm90ILi2EN4cute5tupleIJNS5_1CILi1EEES8_S8_EEENS6_IJNS7_ILi192EEENS7_ILi128EEENS7_ILi96EEEEEELi96ENS_12float_e4m3_tEfNS_4arch4Sm90ELb1ELb0ELb1ELb1ELb0ELb1ELb0ELb1ELb1ELb0ELb0ELb0EEENS1_21CollectiveEpilogueFwdINS6_IJSA_SC_SB_EEES9_NS_10bfloat16_tESG_Li384ELb1ELb0ELb0ELb1EEENS1_36VarlenDynamicPersistentTileSchedulerILi192ELi128ELi384ELi128ELb0ELb0ELb1ELb1ELb1ELb1EEEEEEEEEvNT_6ParamsE)
        /*0140*/ 	.word	0x00000000
.L_64:


//--------------------- .nv.compat                --------------------------
	.section	.nv.compat,"",@"SHT_CUDA_COMPAT_INFO"
	.align	4
        /*0000*/ 	.byte	0x02, 0x09, 0x01, 0x00, 0x02, 0x02, 0x01, 0x00, 0x02, 0x05, 0x05, 0x00, 0x03, 0x07, 0x01, 0x01
        /*0010*/ 	.byte	0x02, 0x03, 0x00, 0x00, 0x02, 0x06, 0x01, 0x00, 0x04, 0x0b, 0x08, 0x00, 0x00, 0x00, 0x00, 0x00
        /*0020*/ 	.byte	0x00, 0x00, 0x00, 0x00


//--------------------- .nv.info._ZN7cutlass13device_kernelIN5flash11enable_sm90INS1_16FlashAttnFwdSm90INS1_25CollectiveMainloopFwdSm90ILi2EN4cute5tupleIJNS5_1CILi1EEES8_S8_EEENS6_IJNS7_ILi192EEENS7_ILi128EEENS7_ILi96EEEEEELi96ENS_12float_e4m3_tEfNS_4arch4Sm90ELb0ELb0ELb1ELb0ELb0ELb0ELb0ELb1ELb1ELb0ELb0ELb0EEENS1_21CollectiveEpilogueFwdINS6_IJSA_SC_SB_EEES9_NS_10bfloat16_tESG_Li384ELb0ELb0ELb0ELb1EEENS1_29StaticPersistentTileSchedulerILb0EEEEEEEEEvNT_6ParamsE --------------------------
	.section	.nv.info._ZN7cutlass13device_kernelIN5flash11enable_sm90INS1_16FlashAttnFwdSm90INS1_25CollectiveMainloopFwdSm90ILi2EN4cute5tupleIJNS5_1CILi1EEES8_S8_EEENS6_IJNS7_ILi192EEENS7_ILi128EEENS7_ILi96EEEEEELi96ENS_12float_e4m3_tEfNS_4arch4Sm90ELb0ELb0ELb1ELb0ELb0ELb0ELb0ELb1ELb1ELb0ELb0ELb0EEENS1_21CollectiveEpilogueFwdINS6_IJSA_SC_SB_EEES9_NS_10bfloat16_tESG_Li384ELb0ELb0ELb0ELb1EEENS1_29StaticPersistentTileSchedulerILb0EEEEEEEEEvNT_6ParamsE,"",@"SHT_CUDA_INFO"
	.sectionflags	@""
	.align	4


	//----- nvinfo : EIATTR_CUDA_API_VERSION
	.align		4
        /*0000*/ 	.byte	0x04, 0x37
        /*0002*/ 	.short	(.L_66 - .L_65)
.L_65:
        /*0004*/ 	.word	0x00000082


	//----- nvinfo : EIATTR_KPARAM_INFO
	.align		4
.L_66:
        /*0008*/ 	.byte	0x04, 0x17
        /*000a*/ 	.short	(.L_68 - .L_67)
.L_67:
        /*000c*/ 	.word	0x00000000
        /*0010*/ 	.short	0x0000
        /*0012*/ 	.short	0x0000
        /*0014*/ 	.byte	0x00, 0xf0, 0x01, 0x2e


	//----- nvinfo : EIATTR_SPARSE_MMA_MASK
	.align		4
.L_68:
        /*0018*/ 	.byte	0x03, 0x50
        /*001a*/ 	.short	0x0000


	//----- nvinfo : EIATTR_MAXREG_COUNT
	.align		4
        /*001c*/ 	.byte	0x03, 0x1b
        /*001e*/ 	.short	0x0080


	//----- nvinfo : EIATTR_MERCURY_ISA_VERSION
	.align		4
        /*0020*/ 	.byte	0x03, 0x5f
        /*0022*/ 	.short	0x0101


	//----- nvinfo : EIATTR_VRC_CTA_INIT_COUNT
	.align		4
        /*0024*/ 	.byte	0x02, 0x4a
	.zero		1
	.zero		1


	//----- nvinfo : EIATTR_EXIT_INSTR_OFFSETS
	.align		4
        /*0028*/ 	.byte	0x04, 0x1c
        /*002a*/ 	.short	(.L_70 - .L_69)


	//   ....[0]....
.L_69:
        /*002c*/ 	.word	0x00000010


	//----- nvinfo : EIATTR_MAX_THREADS
	.align		4
.L_70:
        /*0030*/ 	.byte	0x04, 0x05
        /*0032*/ 	.short	(.L_72 - .L_71)
.L_71:
        /*0034*/ 	.word	0x00000200
        /*0038*/ 	.word	0x00000001
        /*003c*/ 	.word	0x00000001


	//----- nvinfo : EIATTR_CBANK_PARAM_SIZE
	.align		4
.L_72:
        /*0040*/ 	.byte	0x03, 0x19
        /*0042*/ 	.short	0x0b80


	//----- nvinfo : EIATTR_PARAM_CBANK
	.align		4
        /*0044*/ 	.byte	0x04, 0x0a
        /*0046*/ 	.short	(.L_74 - .L_73)
	.align		4
.L_73:
        /*0048*/ 	.word	index@(.nv.constant0._ZN7cutlass13device_kernelIN5flash11enable_sm90INS1_16FlashAttnFwdSm90INS1_25CollectiveMainloopFwdSm90ILi2EN4cute5tupleIJNS5_1CILi1EEES8_S8_EEENS6_IJNS7_ILi192EEENS7_ILi128EEENS7_ILi96EEEEEELi96ENS_12float_e4m3_tEfNS_4arch4Sm90ELb0ELb0ELb1ELb0ELb0ELb0ELb0ELb1ELb1ELb0ELb0ELb0EEENS1_21CollectiveEpilogueFwdINS6_IJSA_SC_SB_EEES9_NS_10bfloat16_tESG_Li384ELb0ELb0ELb0ELb1EEENS1_29StaticPersistentTileSchedulerILb0EEEEEEEEEvNT_6ParamsE)
        /*004c*/ 	.short	0x0380
        /*004e*/ 	.short	0x0b80


	//----- nvinfo : EIATTR_SW_WAR
	.align		4
.L_74:
        /*0050*/ 	.byte	0x04, 0x36
        /*0052*/ 	.short	(.L_76 - .L_75)
.L_75:
        /*0054*/ 	.word	0x00000008
.L_76:


//--------------------- .nv.info._ZN7cutlass13device_kernelIN5flash11enable_sm90INS1_16FlashAttnFwdSm90INS1_25CollectiveMainloopFwdSm90ILi2EN4cute5tupleIJNS5_1CILi1EEES8_S8_EEENS6_IJNS7_ILi192EEENS7_ILi128EEENS7_ILi96EEEEEELi96ENS_12float_e4m3_tEfNS_4arch4Sm90ELb0ELb0ELb1ELb1ELb0ELb0ELb0ELb1ELb1ELb0ELb0ELb0EEENS1_21CollectiveEpilogueFwdINS6_IJSA_SC_SB_EEES9_NS_10bfloat16_tESG_Li384ELb1ELb0ELb0ELb1EEENS1_36VarlenDynamicPersistentTileSchedulerILi192ELi128ELi384ELi128ELb0ELb0ELb1ELb0ELb1ELb1EEEEEEEEEvNT_6ParamsE --------------------------
	.section	.nv.info._ZN7cutlass13device_kernelIN5flash11enable_sm90INS1_16FlashAttnFwdSm90INS1_25CollectiveMainloopFwdSm90ILi2EN4cute5tupleIJNS5_1CILi1EEES8_S8_EEENS6_IJNS7_ILi192EEENS7_ILi128EEENS7_ILi96EEEEEELi96ENS_12float_e4m3_tEfNS_4arch4Sm90ELb0ELb0ELb1ELb1ELb0ELb0ELb0ELb1ELb1ELb0ELb0ELb0EEENS1_21CollectiveEpilogueFwdINS6_IJSA_SC_SB_EEES9_NS_10bfloat16_tESG_Li384ELb1ELb0ELb0ELb1EEENS1_36VarlenDynamicPersistentTileSchedulerILi192ELi128ELi384ELi128ELb0ELb0ELb1ELb0ELb1ELb1EEEEEEEEEvNT_6ParamsE,"",@"SHT_CUDA_INFO"
	.sectionflags	@""
	.align	4


	//----- nvinfo : EIATTR_CUDA_API_VERSION
	.align		4
        /*0000*/ 	.byte	0x04, 0x37
        /*0002*/ 	.short	(.L_78 - .L_77)
.L_77:
        /*0004*/ 	.word	0x00000082


	//----- nvinfo : EIATTR_KPARAM_INFO
	.align		4
.L_78:
        /*0008*/ 	.byte	0x04, 0x17
        /*000a*/ 	.short	(.L_80 - .L_79)
.L_79:
        /*000c*/ 	.word	0x00000000
        /*0010*/ 	.short	0x0000
        /*0012*/ 	.short	0x0000
        /*0014*/ 	.byte	0x00, 0xf0, 0x01, 0x28


	//----- nvinfo : EIATTR_SPARSE_MMA_MASK
	.align		4
.L_80:
        /*0018*/ 	.byte	0x03, 0x50
        /*001a*/ 	.short	0x0000


	//----- nvinfo : EIATTR_MAXREG_COUNT
	.align		4
        /*001c*/ 	.byte	0x03, 0x1b
        /*001e*/ 	.short	0x0080


	//----- nvinfo : EIATTR_MERCURY_ISA_VERSION
	.align		4
        /*0020*/ 	.byte	0x03, 0x5f
        /*0022*/ 	.short	0x0101


	//----- nvinfo : EIATTR_VRC_CTA_INIT_COUNT
	.align		4
        /*0024*/ 	.byte	0x02, 0x4a
	.zero		1
	.zero		1


	//----- nvinfo : EIATTR_EXIT_INSTR_OFFSETS
	.align		4
        /*0028*/ 	.byte	0x04, 0x1c
        /*002a*/ 	.short	(.L_82 - .L_81)


	//   ....[0]....
.L_81:
        /*002c*/ 	.word	0x00000010


	//----- nvinfo : EIATTR_MAX_THREADS
	.align		4
.L_82:
        /*0030*/ 	.byte	0x04, 0x05
        /*0032*/ 	.short	(.L_84 - .L_83)
.L_83:
        /*0034*/ 	.word	0x00000200
        /*0038*/ 	.word	0x00000001
        /*003c*/ 	.word	0x00000001


	//----- nvinfo : EIATTR_CBANK_PARAM_SIZE
	.align		4
.L_84:
        /*0040*/ 	.byte	0x03, 0x19
        /*0042*/ 	.short	0x0a00


	//----- nvinfo : EIATTR_PARAM_CBANK
	.align		4
        /*0044*/ 	.byte	0x04, 0x0a
        /*0046*/ 	.short	(.L_86 - .L_85)
	.align		4
.L_85:
        /*0048*/ 	.word	index@(.nv.constant0._ZN7cutlass13device_kernelIN5flash11enable_sm90INS1_16FlashAttnFwdSm90INS1_25CollectiveMainloopFwdSm90ILi2EN4cute5tupleIJNS5_1CILi1EEES8_S8_EEENS6_IJNS7_ILi192EEENS7_ILi128EEENS7_ILi96EEEEEELi96ENS_12float_e4m3_tEfNS_4arch4Sm90ELb0ELb0ELb1ELb1ELb0ELb0ELb0ELb1ELb1ELb0ELb0ELb0EEENS1_21CollectiveEpilogueFwdINS6_IJSA_SC_SB_EEES9_NS_10bfloat16_tESG_Li384ELb1ELb0ELb0ELb1EEENS1_36VarlenDynamicPersistentTileSchedulerILi192ELi128ELi384ELi128ELb0ELb0ELb1ELb0ELb1ELb1EEEEEEEEEvNT_6ParamsE)
        /*004c*/ 	.short	0x0380
        /*004e*/ 	.short	0x0a00


	//----- nvinfo : EIATTR_SW_WAR
	.align		4
.L_86:
        /*0050*/ 	.byte	0x04, 0x36
        /*0052*/ 	.short	(.L_88 - .L_87)
.L_87:
        /*0054*/ 	.word	0x00000008
.L_88:


//--------------------- .nv.info._ZN7cutlass13device_kernelIN5flash11enable_sm90INS1_16FlashAttnFwdSm90INS1_25CollectiveMainloopFwdSm90ILi2EN4cute5tupleIJNS5_1CILi1EEES8_S8_EEENS6_IJNS7_ILi192EEENS7_ILi128EEENS7_ILi96EEEEEELi96ENS_12float_e4m3_tEfNS_4arch4Sm90ELb0ELb0ELb1ELb1ELb0ELb1ELb0ELb1ELb1ELb0ELb0ELb0EEENS1_21CollectiveEpilogueFwdINS6_IJSA_SC_SB_EEES9_NS_10bfloat16_tESG_Li384ELb1ELb0ELb0ELb1EEENS1_36VarlenDynamicPersistentTileSchedulerILi192ELi128ELi384ELi128ELb0ELb0ELb1ELb0ELb1ELb1EEEEEEEEEvNT_6ParamsE --------------------------
	.section	.nv.info._ZN7cutlass13device_kernelIN5flash11enable_sm90INS1_16FlashAttnFwdSm90INS1_25CollectiveMainloopFwdSm90ILi2EN4cute5tupleIJNS5_1CILi1EEES8_S8_EEENS6_IJNS7_ILi192EEENS7_ILi128EEENS7_ILi96EEEEEELi96ENS_12float_e4m3_tEfNS_4arch4Sm90ELb0ELb0ELb1ELb1ELb0ELb1ELb0ELb1ELb1ELb0ELb0ELb0EEENS1_21CollectiveEpilogueFwdINS6_IJSA_SC_SB_EEES9_NS_10bfloat16_tESG_Li384ELb1ELb0ELb0ELb1EEENS1_36VarlenDynamicPersistentTileSchedulerILi192ELi128ELi384ELi128ELb0ELb0ELb1ELb0ELb1ELb1EEEEEEEEEvNT_6ParamsE,"",@"SHT_CUDA_INFO"
	.sectionflags	@""
	.align	4


	//----- nvinfo : EIATTR_CUDA_API_VERSION
	.align		4
        /*0000*/ 	.byte	0x04, 0x37
        /*0002*/ 	.short	(.L_90 - .L_89)
.L_89:
        /*0004*/ 	.word	0x00000082


	//----- nvinfo : EIATTR_KPARAM_INFO
	.align		4
.L_90:
        /*0008*/ 	.byte	0x04, 0x17
        /*000a*/ 	.short	(.L_92 - .L_91)
.L_91:
        /*000c*/ 	.word	0x00000000
        /*0010*/ 	.short	0x0000
        /*0012*/ 	.short	0x0000
        /*0014*/ 	.byte	0x00, 0xf0, 0x01, 0x28


	//----- nvinfo : EIATTR_SPARSE_MMA_MASK
	.align		4
.L_92:
        /*0018*/ 	.byte	0x03, 0x50
        /*001a*/ 	.short	0x0000


	//----- nvinfo : EIATTR_MAXREG_COUNT
	.align		4
        /*001c*/ 	.byte	0x03, 0x1b
        /*001e*/ 	.short	0x0080


	//----- nvinfo : EIATTR_MERCURY_ISA_VERSION
	.align		4
        /*0020*/ 	.byte	0x03, 0x5f
        /*0022*/ 	.short	0x0101


	//----- nvinfo : EIATTR_VRC_CTA_INIT_COUNT
	.align		4
        /*0024*/ 	.byte	0x02, 0x4a
	.zero		1
	.zero		1


	//----- nvinfo : EIATTR_EXIT_INSTR_OFFSETS
	.align		4
        /*0028*/ 	.byte	0x04, 0x1c
        /*002a*/ 	.short	(.L_94 - .L_93)


	//   ....[0]....
.L_93:
        /*002c*/ 	.word	0x00000010


	//----- nvinfo : EIATTR_MAX_THREADS
	.align		4
.L_94:
        /*0030*/ 	.byte	0x04, 0x05
        /*0032*/ 	.short	(.L_96 - .L_95)
.L_95:
        /*0034*/ 	.word	0x00000200
        /*0038*/ 	.word	0x00000001
        /*003c*/ 	.word	0x00000001


	//----- nvinfo : EIATTR_CBANK_PARAM_SIZE
	.align		4
.L_96:
        /*0040*/ 	.byte	0x03, 0x19
        /*0042*/ 	.short	0x0a00


	//----- nvinfo : EIATTR_PARAM_CBANK
	.align		4
        /*0044*/ 	.byte	0x04, 0x0a
        /*0046*/ 	.short	(.L_98 - .L_97)
	.align		4
.L_97:
        /*0048*/ 	.word	index@(.nv.constant0._ZN7cutlass13device_kernelIN5flash11enable_sm90INS1_16FlashAttnFwdSm90INS1_25CollectiveMainloopFwdSm90ILi2EN4cute5tupleIJNS5_1CILi1EEES8_S8_EEENS6_IJNS7_ILi192EEENS7_ILi128EEENS7_ILi96EEEEEELi96ENS_12float_e4m3_tEfNS_4arch4Sm90ELb0ELb0ELb1ELb1ELb0ELb1ELb0ELb1ELb1ELb0ELb0ELb0EEENS1_21CollectiveEpilogueFwdINS6_IJSA_SC_SB_EEES9_NS_10bfloat16_tESG_Li384ELb1ELb0ELb0ELb1EEENS1_36VarlenDynamicPersistentTileSchedulerILi192ELi128ELi384ELi128ELb0ELb0ELb1ELb0ELb1ELb1EEEEEEEEEvNT_6ParamsE)
        /*004c*/ 	.short	0x0380
        /*004e*/ 	.short	0x0a00


	//----- nvinfo : EIATTR_SW_WAR
	.align		4
.L_98:
        /*0050*/ 	.byte	0x04, 0x36
        /*0052*/ 	.short	(.L_100 - .L_99)
.L_99:
        /*0054*/ 	.word	0x00000008
.L_100:


//--------------------- .nv.info._ZN7cutlass13device_kernelIN5flash11enable_sm90INS1_16FlashAttnFwdSm90INS1_25CollectiveMainloopFwdSm90ILi2EN4cute5tupleIJNS5_1CILi1EEES8_S8_EEENS6_IJNS7_ILi192EEENS7_ILi128EEENS7_ILi96EEEEEELi96ENS_12float_e4m3_tEfNS_4arch4Sm90ELb0ELb1ELb1ELb0ELb0ELb0ELb0ELb1ELb1ELb0ELb0ELb0EEENS1_21CollectiveEpilogueFwdINS6_IJSA_SC_SB_EEES9_NS_10bfloat16_tESG_Li384ELb0ELb0ELb0ELb1EEENS1_30DynamicPersistentTileSchedulerILi384ELi128ELb0ELb0ELb1EEEEEEEEEvNT_6ParamsE --------------------------
	.section	.nv.info._ZN7cutlass13device_kernelIN5flash11enable_sm90INS1_16FlashAttnFwdSm90INS1_25CollectiveMainloopFwdSm90ILi2EN4cute5tupleIJNS5_1CILi1EEES8_S8_EEENS6_IJNS7_ILi192EEENS7_ILi128EEENS7_ILi96EEEEEELi96ENS_12float_e4m3_tEfNS_4arch4Sm90ELb0ELb1ELb1ELb0ELb0ELb0ELb0ELb1ELb1ELb0ELb0ELb0EEENS1_21CollectiveEpilogueFwdINS6_IJSA_SC_SB_EEES9_NS_10bfloat16_tESG_Li384ELb0ELb0ELb0ELb1EEENS1_30DynamicPersistentTileSchedulerILi384ELi128ELb0ELb0ELb1EEEEEEEEEvNT_6ParamsE,"",@"SHT_CUDA_INFO"
	.sectionflags	@""
	.align	4


	//----- nvinfo : EIATTR_CUDA_API_VERSION
	.align		4
        /*0000*/ 	.byte	0x04, 0x37
        /*0002*/ 	.short	(.L_102 - .L_101)
.L_101:
        /*0004*/ 	.word	0x00000082


	//----- nvinfo : EIATTR_KPARAM_INFO
	.align		4
.L_102:
        /*0008*/ 	.byte	0x04, 0x17
        /*000a*/ 	.short	(.L_104 - .L_103)
.L_103:
        /*000c*/ 	.word	0x00000000
        /*0010*/ 	.short	0x0000
        /*0012*/ 	.short	0x0000
        /*0014*/ 	.byte	0x00, 0xf0, 0x01, 0x2e


	//----- nvinfo : EIATTR_SPARSE_MMA_MASK
	.align		4
.L_104:
        /*0018*/ 	.byte	0x03, 0x50
        /*001a*/ 	.short	0x0000


	//----- nvinfo : EIATTR_MAXREG_COUNT
	.align		4
        /*001c*/ 	.byte	0x03, 0x1b
        /*001e*/ 	.short	0x0080


	//----- nvinfo : EIATTR_MERCURY_ISA_VERSION
	.align		4
        /*0020*/ 	.byte	0x03, 0x5f
        /*0022*/ 	.short	0x0101


	//----- nvinfo : EIATTR_VRC_CTA_INIT_COUNT
	.align		4
        /*0024*/ 	.byte	0x02, 0x4a
	.zero		1
	.zero		1


	//----- nvinfo : EIATTR_EXIT_INSTR_OFFSETS
	.align		4
        /*0028*/ 	.byte	0x04, 0x1c
        /*002a*/ 	.short	(.L_106 - .L_105)


	//   ....[0]....
.L_105:
        /*002c*/ 	.word	0x00000010


	//----- nvinfo : EIATTR_MAX_THREADS
	.align		4
.L_106:
        /*0030*/ 	.byte	0x04, 0x05
        /*0032*/ 	.short	(.L_108 - .L_107)
.L_107:
        /*0034*/ 	.word	0x00000200
        /*0038*/ 	.word	0x00000001
        /*003c*/ 	.word	0x00000001


	//----- nvinfo : EIATTR_CBANK_PARAM_SIZE
	.align		4
.L_108:
        /*0040*/ 	.byte	0x03, 0x19
        /*0042*/ 	.short	0x0b80


	//----- nvinfo : EIATTR_PARAM_CBANK
	.align		4
        /*0044*/ 	.byte	0x04, 0x0a
        /*0046*/ 	.short	(.L_110 - .L_109)
	.align		4
.L_109:
        /*0048*/ 	.word	index@(.nv.constant0._ZN7cutlass13device_kernelIN5flash11enable_sm90INS1_16FlashAttnFwdSm90INS1_25CollectiveMainloopFwdSm90ILi2EN4cute5tupleIJNS5_1CILi1EEES8_S8_EEENS6_IJNS7_ILi192EEENS7_ILi128EEENS7_ILi96EEEEEELi96ENS_12float_e4m3_tEfNS_4arch4Sm90ELb0ELb1ELb1ELb0ELb0ELb0ELb0ELb1ELb1ELb0ELb0ELb0EEENS1_21CollectiveEpilogueFwdINS6_IJSA_SC_SB_EEES9_NS_10bfloat16_tESG_Li384ELb0ELb0ELb0ELb1EEENS1_30DynamicPersistentTileSchedulerILi384ELi128ELb0ELb0ELb1EEEEEEEEEvNT_6ParamsE)
        /*004c*/ 	.short	0x0380
        /*004e*/ 	.short	0x0b80


	//----- nvinfo : EIATTR_SW_WAR
	.align		4
.L_110:
        /*0050*/ 	.byte	0x04, 0x36
        /*0052*/ 	.short	(.L_112 - .L_111)
.L_111:
        /*0054*/ 	.word	0x00000008
.L_112:


//--------------------- .nv.info._ZN7cutlass13device_kernelIN5flash11enable_sm90INS1_16FlashAttnFwdSm90INS1_25CollectiveMainloopFwdSm90ILi2EN4cute5tupleIJNS5_1CILi1EEES8_S8_EEENS6_IJNS7_ILi192EEENS7_ILi128EEENS7_ILi96EEEEEELi96ENS_12float_e4m3_tEfNS_4arch4Sm90ELb0ELb1ELb1ELb1ELb0ELb0ELb0ELb1ELb1ELb0ELb0ELb0EEENS1_21CollectiveEpilogueFwdINS6_IJSA_SC_SB_EEES9_NS_10bfloat16_tESG_Li384ELb1ELb0ELb0ELb1EEENS1_36VarlenDynamicPersistentTileSchedulerILi192ELi128ELi384ELi128ELb0ELb0ELb1ELb1ELb0ELb1EEEEEEEEEvNT_6ParamsE --------------------------
	.section	.nv.info._ZN7cutlass13device_kernelIN5flash11enable_sm90INS1_16FlashAttnFwdSm90INS1_25CollectiveMainloopFwdSm90ILi2EN4cute5tupleIJNS5_1CILi1EEES8_S8_EEENS6_IJNS7_ILi192EEENS7_ILi128EEENS7_ILi96EEEEEELi96ENS_12float_e4m3_tEfNS_4arch4Sm90ELb0ELb1ELb1ELb1ELb0ELb0ELb0ELb1ELb1ELb0ELb0ELb0EEENS1_21CollectiveEpilogueFwdINS6_IJSA_SC_SB_EEES9_NS_10bfloat16_tESG_Li384ELb1ELb0ELb0ELb1EEENS1_36VarlenDynamicPersistentTileSchedulerILi192ELi128ELi384ELi128ELb0ELb0ELb1ELb1ELb0ELb1EEEEEEEEEvNT_6ParamsE,"",@"SHT_CUDA_INFO"
	.sectionflags	@""
	.align	4


	//----- nvinfo : EIATTR_CUDA_API_VERSION
	.align		4
        /*0000*/ 	.byte	0x04, 0x37
        /*0002*/ 	.short	(.L_114 - .L_113)
.L_113:
        /*0004*/ 	.word	0x00000082


	//----- nvinfo : EIATTR_KPARAM_INFO
	.align		4
.L_114:
        /*0008*/ 	.byte	0x04, 0x17
        /*000a*/ 	.short	(.L_116 - .L_115)
.L_115:
        /*000c*/ 	.word	0x00000000
        /*0010*/ 	.short	0x0000
        /*0012*/ 	.short	0x0000
        /*0014*/ 	.byte	0x00, 0xf0, 0x01, 0x28


	//----- nvinfo : EIATTR_SPARSE_MMA_MASK
	.align		4
.L_116:
        /*0018*/ 	.byte	0x03, 0x50
        /*001a*/ 	.short	0x0000


	//----- nvinfo : EIATTR_MAXREG_COUNT
	.align		4
        /*001c*/ 	.byte	0x03, 0x1b
        /*001e*/ 	.short	0x0080


	//----- nvinfo : EIATTR_MERCURY_ISA_VERSION
	.align		4
        /*0020*/ 	.byte	0x03, 0x5f
        /*0022*/ 	.short	0x0101


	//----- nvinfo : EIATTR_VRC_CTA_INIT_COUNT
	.align		4
        /*0024*/ 	.byte	0x02, 0x4a
	.zero		1
	.zero		1


	//----- nvinfo : EIATTR_EXIT_INSTR_OFFSETS
	.align		4
        /*0028*/ 	.byte	0x04, 0x1c
        /*002a*/ 	.short	(.L_118 - .L_117)


	//   ....[0]....
.L_117:
        /*002c*/ 	.word	0x00000010


	//----- nvinfo : EIATTR_MAX_THREADS
	.align		4
.L_118:
        /*0030*/ 	.byte	0x04, 0x05
        /*0032*/ 	.short	(.L_120 - .L_119)
.L_119:
        /*0034*/ 	.word	0x00000200
        /*0038*/ 	.word	0x00000001
        /*003c*/ 	.word	0x00000001


	//----- nvinfo : EIATTR_CBANK_PARAM_SIZE
	.align		4
.L_120:
        /*0040*/ 	.byte	0x03, 0x19
        /*0042*/ 	.short	0x0a00


	//----- nvinfo : EIATTR_PARAM_CBANK
	.align		4
        /*0044*/ 	.byte	0x04, 0x0a
        /*0046*/ 	.short	(.L_122 - .L_121)
	.align		4
.L_121:
        /*0048*/ 	.word	index@(.nv.constant0._ZN7cutlass13device_kernelIN5flash11enable_sm90INS1_16FlashAttnFwdSm90INS1_25CollectiveMainloopFwdSm90ILi2EN4cute5tupleIJNS5_1CILi1EEES8_S8_EEENS6_IJNS7_ILi192EEENS7_ILi128EEENS7_ILi96EEEEEELi96ENS_12float_e4m3_tEfNS_4arch4Sm90ELb0ELb1ELb1ELb1ELb0ELb0ELb0ELb1ELb1ELb0ELb0ELb0EEENS1_21CollectiveEpilogueFwdINS6_IJSA_SC_SB_EEES9_NS_10bfloat16_tESG_Li384ELb1ELb0ELb0ELb1EEENS1_36VarlenDynamicPersistentTileSchedulerILi192ELi128ELi384ELi128ELb0ELb0ELb1ELb1ELb0ELb1EEEEEEEEEvNT_6ParamsE)
        /*004c*/ 	.short	0x0380
        /*004e*/ 	.short	0x0a00


	//----- nvinfo : EIATTR_SW_WAR
	.align		4
.L_122:
        /*0050*/ 	.byte	0x04, 0x36
        /*0052*/ 	.short	(.L_124 - .L_123)
.L_123:
        /*0054*/ 	.word	0x00000008
.L_124:


//--------------------- .nv.info._ZN7cutlass13device_kernelIN5flash11enable_sm90INS1_16FlashAttnFwdSm90INS1_25CollectiveMainloopFwdSm90ILi2EN4cute5tupleIJNS5_1CILi1EEES8_S8_EEENS6_IJNS7_ILi192EEENS7_ILi128EEENS7_ILi96EEEEEELi96ENS_12float_e4m3_tEfNS_4arch4Sm90ELb0ELb1ELb1ELb1ELb0ELb1ELb0ELb1ELb1ELb0ELb0ELb0EEENS1_21CollectiveEpilogueFwdINS6_IJSA_SC_SB_EEES9_NS_10bfloat16_tESG_Li384ELb1ELb0ELb0ELb1EEENS1_36VarlenDynamicPersistentTileSchedulerILi192ELi128ELi384ELi128ELb0ELb0ELb1ELb1ELb0ELb1EEEEEEEEEvNT_6ParamsE --------------------------
	.section	.nv.info._ZN7cutlass13device_kernelIN5flash11enable_sm90INS1_16FlashAttnFwdSm90INS1_25CollectiveMainloopFwdSm90ILi2EN4cute5tupleIJNS5_1CILi1EEES8_S8_EEENS6_IJNS7_ILi192EEENS7_ILi128EEENS7_ILi96EEEEEELi96ENS_12float_e4m3_tEfNS_4arch4Sm90ELb0ELb1ELb1ELb1ELb0ELb1ELb0ELb1ELb1ELb0ELb0ELb0EEENS1_21CollectiveEpilogueFwdINS6_IJSA_SC_SB_EEES9_NS_10bfloat16_tESG_Li384ELb1ELb0ELb0ELb1EEENS1_36VarlenDynamicPersistentTileSchedulerILi192ELi128ELi384ELi128ELb0ELb0ELb1ELb1ELb0ELb1EEEEEEEEEvNT_6ParamsE,"",@"SHT_CUDA_INFO"
	.sectionflags	@""
	.align	4


	//----- nvinfo : EIATTR_CUDA_API_VERSION
	.align		4
        /*0000*/ 	.byte	0x04, 0x37
        /*0002*/ 	.short	(.L_126 - .L_125)
.L_125:
        /*0004*/ 	.word	0x00000082


	//----- nvinfo : EIATTR_KPARAM_INFO
	.align		4
.L_126:
        /*0008*/ 	.byte	0x04, 0x17
        /*000a*/ 	.short	(.L_128 - .L_127)
.L_127:
        /*000c*/ 	.word	0x00000000
        /*0010*/ 	.short	0x0000
        /*0012*/ 	.short	0x0000
        /*0014*/ 	.byte	0x00, 0xf0, 0x01, 0x28


	//----- nvinfo : EIATTR_SPARSE_MMA_MASK
	.align		4
.L_128:
        /*0018*/ 	.byte	0x03, 0x50
        /*001a*/ 	.short	0x0000


	//----- nvinfo : EIATTR_MAXREG_COUNT
	.align		4
        /*001c*/ 	.byte	0x03, 0x1b
        /*001e*/ 	.short	0x0080


	//----- nvinfo : EIATTR_MERCURY_ISA_VERSION
	.align		4
        /*0020*/ 	.byte	0x03, 0x5f
        /*0022*/ 	.short	0x0101


	//----- nvinfo : EIATTR_VRC_CTA_INIT_COUNT
	.align		4
        /*0024*/ 	.byte	0x02, 0x4a
	.zero		1
	.zero		1


	//----- nvinfo : EIATTR_EXIT_INSTR_OFFSETS
	.align		4
        /*0028*/ 	.byte	0x04, 0x1c
        /*002a*/ 	.short	(.L_130 - .L_129)


	//   ....[0]....
.L_129:
        /*002c*/ 	.word	0x00000010


	//----- nvinfo : EIATTR_MAX_THREADS
	.align		4
.L_130:
        /*0030*/ 	.byte	0x04, 0x05
        /*0032*/ 	.short	(.L_132 - .L_131)
.L_131:
        /*0034*/ 	.word	0x00000200
        /*0038*/ 	.word	0x00000001
        /*003c*/ 	.word	0x00000001


	//----- nvinfo : EIATTR_CBANK_PARAM_SIZE
	.align		4
.L_132:
        /*0040*/ 	.byte	0x03, 0x19
        /*0042*/ 	.short	0x0a00


	//----- nvinfo : EIATTR_PARAM_CBANK
	.align		4
        /*0044*/ 	.byte	0x04, 0x0a
        /*0046*/ 	.short	(.L_134 - .L_133)
	.align		4
.L_133:
        /*0048*/ 	.word	index@(.nv.constant0._ZN7cutlass13device_kernelIN5flash11enable_sm90INS1_16FlashAttnFwdSm90INS1_25CollectiveMainloopFwdSm90ILi2EN4cute5tupleIJNS5_1CILi1EEES8_S8_EEENS6_IJNS7_ILi192EEENS7_ILi128EEENS7_ILi96EEEEEELi96ENS_12float_e4m3_tEfNS_4arch4Sm90ELb0ELb1ELb1ELb1ELb0ELb1ELb0ELb1ELb1ELb0ELb0ELb0EEENS1_21CollectiveEpilogueFwdINS6_IJSA_SC_SB_EEES9_NS_10bfloat16_tESG_Li384ELb1ELb0ELb0ELb1EEENS1_36VarlenDynamicPersistentTileSchedulerILi192ELi128ELi384ELi128ELb0ELb0ELb1ELb1ELb0ELb1EEEEEEEEEvNT_6ParamsE)
        /*004c*/ 	.short	0x0380
        /*004e*/ 	.short	0x0a00


	//----- nvinfo : EIATTR_SW_WAR
	.align		4
.L_134:
        /*0050*/ 	.byte	0x04, 0x36
        /*0052*/ 	.short	(.L_136 - .L_135)
.L_135:
        /*0054*/ 	.word	0x00000008
.L_136:


//--------------------- .nv.info._ZN7cutlass13device_kernelIN5flash11enable_sm90INS1_16FlashAttnFwdSm90INS1_25CollectiveMainloopFwdSm90ILi2EN4cute5tupleIJNS5_1CILi1EEES8_S8_EEENS6_IJNS7_ILi192EEENS7_ILi128EEENS7_ILi96EEEEEELi96ENS_12float_e4m3_tEfNS_4arch4Sm90ELb1ELb0ELb1ELb0ELb0ELb0ELb0ELb1ELb1ELb0ELb0ELb0EEENS1_21CollectiveEpilogueFwdINS6_IJSA_SC_SB_EEES9_NS_10bfloat16_tESG_Li384ELb0ELb0ELb0ELb1EEENS1_30DynamicPersistentTileSchedulerILi384ELi128ELb0ELb0ELb1EEEEEEEEEvNT_6ParamsE --------------------------
	.section	.nv.info._ZN7cutlass13device_kernelIN5flash11enable_sm90INS1_16FlashAttnFwdSm90INS1_25CollectiveMainloopFwdSm90ILi2EN4cute5tupleIJNS5_1CILi1EEES8_S8_EEENS6_IJNS7_ILi192EEENS7_ILi128EEENS7_ILi96EEEEEELi96ENS_12float_e4m3_tEfNS_4arch4Sm90ELb1ELb0ELb1ELb0ELb0ELb0ELb0ELb1ELb1ELb0ELb0ELb0EEENS1_21CollectiveEpilogueFwdINS6_IJSA_SC_SB_EEES9_NS_10bfloat16_tESG_Li384ELb0ELb0ELb0ELb1EEENS1_30DynamicPersistentTileSchedulerILi384ELi128ELb0ELb0ELb1EEEEEEEEEvNT_6ParamsE,"",@"SHT_CUDA_INFO"
	.sectionflags	@""
	.align	4


	//----- nvinfo : EIATTR_CUDA_API_VERSION
	.align		4
        /*0000*/ 	.byte	0x04, 0x37
        /*0002*/ 	.short	(.L_138 - .L_137)
.L_137:
        /*0004*/ 	.word	0x00000082


	//----- nvinfo : EIATTR_KPARAM_INFO
	.align		4
.L_138:
        /*0008*/ 	.byte	0x04, 0x17
        /*000a*/ 	.short	(.L_140 - .L_139)
.L_139:
        /*000c*/ 	.word	0x00000000
        /*0010*/ 	.short	0x0000
        /*0012*/ 	.short	0x0000
        /*0014*/ 	.byte	0x00, 0xf0, 0x01, 0x2e


	//----- nvinfo : EIATTR_SPARSE_MMA_MASK
	.align		4
.L_140:
        /*0018*/ 	.byte	0x03, 0x50
        /*001a*/ 	.short	0x0000


	//----- nvinfo : EIATTR_MAXREG_COUNT
	.align		4
        /*001c*/ 	.byte	0x03, 0x1b
        /*001e*/ 	.short	0x0080


	//----- nvinfo : EIATTR_MERCURY_ISA_VERSION
	.align		4
        /*0020*/ 	.byte	0x03, 0x5f
        /*0022*/ 	.short	0x0101


	//----- nvinfo : EIATTR_VRC_CTA_INIT_COUNT
	.align		4
        /*0024*/ 	.byte	0x02, 0x4a
	.zero		1
	.zero		1


	//----- nvinfo : EIATTR_EXIT_INSTR_OFFSETS
	.align		4
        /*0028*/ 	.byte	0x04, 0x1c
        /*002a*/ 	.short	(.L_142 - .L_141)


	//   ....[0]....
.L_141:
        /*002c*/ 	.word	0x00000010


	//----- nvinfo : EIATTR_MAX_THREADS
	.align		4
.L_142:
        /*0030*/ 	.byte	0x04, 0x05
        /*0032*/ 	.short	(.L_144 - .L_143)
.L_143:
        /*0034*/ 	.word	0x00000200
        /*0038*/ 	.word	0x00000001
        /*003c*/ 	.word	0x00000001


	//----- nvinfo : EIATTR_CBANK_PARAM_SIZE
	.align		4
.L_144:
        /*0040*/ 	.byte	0x03, 0x19
        /*0042*/ 	.short	0x0b80


	//----- nvinfo : EIATTR_PARAM_CBANK
	.align		4
        /*0044*/ 	.byte	0x04, 0x0a
        /*0046*/ 	.short	(.L_146 - .L_145)
	.align		4
.L_145:
        /*0048*/ 	.word	index@(.nv.constant0._ZN7cutlass13device_kernelIN5flash11enable_sm90INS1_16FlashAttnFwdSm90INS1_25CollectiveMainloopFwdSm90ILi2EN4cute5tupleIJNS5_1CILi1EEES8_S8_EEENS6_IJNS7_ILi192EEENS7_ILi128EEENS7_ILi96EEEEEELi96ENS_12float_e4m3_tEfNS_4arch4Sm90ELb1ELb0ELb1ELb0ELb0ELb0ELb0ELb1ELb1ELb0ELb0ELb0EEENS1_21CollectiveEpilogueFwdINS6_IJSA_SC_SB_EEES9_NS_10bfloat16_tESG_Li384ELb0ELb0ELb0ELb1EEENS1_30DynamicPersistentTileSchedulerILi384ELi128ELb0ELb0ELb1EEEEEEEEEvNT_6ParamsE)
        /*004c*/ 	.short	0x0380
        /*004e*/ 	.short	0x0b80


	//----- nvinfo : EIATTR_SW_WAR
	.align		4
.L_146:
        /*0050*/ 	.byte	0x04, 0x36
        /*0052*/ 	.short	(.L_148 - .L_147)
.L_147:
        /*0054*/ 	.word	0x00000008
.L_148:


//--------------------- .nv.info._ZN7cutlass13device_kernelIN5flash11enable_sm90INS1_16FlashAttnFwdSm90INS1_25CollectiveMainloopFwdSm90ILi2EN4cute5tupleIJNS5_1CILi1EEES8_S8_EEENS6_IJNS7_ILi192EEENS7_ILi128EEENS7_ILi96EEEEEELi96ENS_12float_e4m3_tEfNS_4arch4Sm90ELb1ELb0ELb1ELb1ELb0ELb0ELb0ELb1ELb1ELb0ELb0ELb0EEENS1_21CollectiveEpilogueFwdINS6_IJSA_SC_SB_EEES9_NS_10bfloat16_tESG_Li384ELb1ELb0ELb0ELb1EEENS1_36VarlenDynamicPersistentTileSchedulerILi192ELi128ELi384ELi128ELb0ELb0ELb1ELb1ELb1ELb1EEEEEEEEEvNT_6ParamsE --------------------------
	.section	.nv.info._ZN7cutlass13device_kernelIN5flash11enable_sm90INS1_16FlashAttnFwdSm90INS1_25CollectiveMainloopFwdSm90ILi2EN4cute5tupleIJNS5_1CILi1EEES8_S8_EEENS6_IJNS7_ILi192EEENS7_ILi128EEENS7_ILi96EEEEEELi96ENS_12float_e4m3_tEfNS_4arch4Sm90ELb1ELb0ELb1ELb1ELb0ELb0ELb0ELb1ELb1ELb0ELb0ELb0EEENS1_21CollectiveEpilogueFwdINS6_IJSA_SC_SB_EEES9_NS_10bfloat16_tESG_Li384ELb1ELb0ELb0ELb1EEENS1_36VarlenDynamicPersistentTileSchedulerILi192ELi128ELi384ELi128ELb0ELb0ELb1ELb1ELb1ELb1EEEEEEEEEvNT_6ParamsE,"",@"SHT_CUDA_INFO"
	.sectionflags	@""
	.align	4


	//----- nvinfo : EIATTR_CUDA_API_VERSION
	.align		4
        /*0000*/ 	.byte	0x04, 0x37
        /*0002*/ 	.short	(.L_150 - .L_149)
.L_149:
        /*0004*/ 	.word	0x00000082


	//----- nvinfo : EIATTR_KPARAM_INFO
	.align		4
.L_150:
        /*0008*/ 	.byte	0x04, 0x17
        /*000a*/ 	.short	(.L_152 - .L_151)
.L_151:
        /*000c*/ 	.word	0x00000000
        /*0010*/ 	.short	0x0000
        /*0012*/ 	.short	0x0000
        /*0014*/ 	.byte	0x00, 0xf0, 0x01, 0x28


	//----- nvinfo : EIATTR_SPARSE_MMA_MASK
	.align		4
.L_152:
        /*0018*/ 	.byte	0x03, 0x50
        /*001a*/ 	.short	0x0000


	//----- nvinfo : EIATTR_MAXREG_COUNT
	.align		4
        /*001c*/ 	.byte	0x03, 0x1b
        /*001e*/ 	.short	0x0080


	//----- nvinfo : EIATTR_MERCURY_ISA_VERSION
	.align		4
        /*0020*/ 	.byte	0x03, 0x5f
        /*0022*/ 	.short	0x0101


	//----- nvinfo : EIATTR_VRC_CTA_INIT_COUNT
	.align		4
        /*0024*/ 	.byte	0x02, 0x4a
	.zero		1
	.zero		1


	//----- nvinfo : EIATTR_EXIT_INSTR_OFFSETS
	.align		4
        /*0028*/ 	.byte	0x04, 0x1c
        /*002a*/ 	.short	(.L_154 - .L_153)


	//   ....[0]....
.L_153:
        /*002c*/ 	.word	0x00000010


	//----- nvinfo : EIATTR_MAX_THREADS
	.align		4
.L_154:
        /*0030*/ 	.byte	0x04, 0x05
        /*0032*/ 	.short	(.L_156 - .L_155)
.L_155:
        /*0034*/ 	.word	0x00000200
        /*0038*/ 	.word	0x00000001
        /*003c*/ 	.word	0x00000001


	//----- nvinfo : EIATTR_CBANK_PARAM_SIZE
	.align		4
.L_156:
        /*0040*/ 	.byte	0x03, 0x19
        /*0042*/ 	.short	0x0a00


	//----- nvinfo : EIATTR_PARAM_CBANK
	.align		4
        /*0044*/ 	.byte	0x04, 0x0a
        /*0046*/ 	.short	(.L_158 - .L_157)
	.align		4
.L_157:
        /*0048*/ 	.word	index@(.nv.constant0._ZN7cutlass13device_kernelIN5flash11enable_sm90INS1_16FlashAttnFwdSm90INS1_25CollectiveMainloopFwdSm90ILi2EN4cute5tupleIJNS5_1CILi1EEES8_S8_EEENS6_IJNS7_ILi192EEENS7_ILi128EEENS7_ILi96EEEEEELi96ENS_12float_e4m3_tEfNS_4arch4Sm90ELb1ELb0ELb1ELb1ELb0ELb0ELb0ELb1ELb1ELb0ELb0ELb0EEENS1_21CollectiveEpilogueFwdINS6_IJSA_SC_SB_EEES9_NS_10bfloat16_tESG_Li384ELb1ELb0ELb0ELb1EEENS1_36VarlenDynamicPersistentTileSchedulerILi192ELi128ELi384ELi128ELb0ELb0ELb1ELb1ELb1ELb1EEEEEEEEEvNT_6ParamsE)
        /*004c*/ 	.short	0x0380
        /*004e*/ 	.short	0x0a00


	//----- nvinfo : EIATTR_SW_WAR
	.align		4
.L_158:
        /*0050*/ 	.byte	0x04, 0x36
        /*0052*/ 	.short	(.L_160 - .L_159)
.L_159:
        /*0054*/ 	.word	0x00000008
.L_160:


//--------------------- .nv.info._ZN7cutlass13device_kernelIN5flash11enable_sm90INS1_16FlashAttnFwdSm90INS1_25CollectiveMainloopFwdSm90ILi2EN4cute5tupleIJNS5_1CILi1EEES8_S8_EEENS6_IJNS7_ILi192EEENS7_ILi128EEENS7_ILi96EEEEEELi96ENS_12float_e4m3_tEfNS_4arch4Sm90ELb1ELb0ELb1ELb1ELb0ELb1ELb0ELb1ELb1ELb0ELb0ELb0EEENS1_21CollectiveEpilogueFwdINS6_IJSA_SC_SB_EEES9_NS_10bfloat16_tESG_Li384ELb1ELb0ELb0ELb1EEENS1_36VarlenDynamicPersistentTileSchedulerILi192ELi128ELi384ELi128ELb0ELb0ELb1ELb1ELb1ELb1EEEEEEEEEvNT_6ParamsE --------------------------
	.section	.nv.info._ZN7cutlass13device_kernelIN5flash11enable_sm90INS1_16FlashAttnFwdSm90INS1_25CollectiveMainloopFwdSm90ILi2EN4cute5tupleIJNS5_1CILi1EEES8_S8_EEENS6_IJNS7_ILi192EEENS7_ILi128EEENS7_ILi96EEEEEELi96ENS_12float_e4m3_tEfNS_4arch4Sm90ELb1ELb0ELb1ELb1ELb0ELb1ELb0ELb1ELb1ELb0ELb0ELb0EEENS1_21CollectiveEpilogueFwdINS6_IJSA_SC_SB_EEES9_NS_10bfloat16_tESG_Li384ELb1ELb0ELb0ELb1EEENS1_36VarlenDynamicPersistentTileSchedulerILi192ELi128ELi384ELi128ELb0ELb0ELb1ELb1ELb1ELb1EEEEEEEEEvNT_6ParamsE,"",@"SHT_CUDA_INFO"
	.sectionflags	@""
	.align	4


	//----- nvinfo : EIATTR_CUDA_API_VERSION
	.align		4
        /*0000*/ 	.byte	0x04, 0x37
        /*0002*/ 	.short	(.L_162 - .L_161)
.L_161:
        /*0004*/ 	.word	0x00000082


	//----- nvinfo : EIATTR_KPARAM_INFO
	.align		4
.L_162:
        /*0008*/ 	.byte	0x04, 0x17
        /*000a*/ 	.short	(.L_164 - .L_163)
.L_163:
        /*000c*/ 	.word	0x00000000
        /*0010*/ 	.short	0x0000
        /*0012*/ 	.short	0x0000
        /*0014*/ 	.byte	0x00, 0xf0, 0x01, 0x28


	//----- nvinfo : EIATTR_SPARSE_MMA_MASK
	.align		4
.L_164:
        /*0018*/ 	.byte	0x03, 0x50
        /*001a*/ 	.short	0x0000


	//----- nvinfo : EIATTR_MAXREG_COUNT
	.align		4
        /*001c*/ 	.byte	0x03, 0x1b
        /*001e*/ 	.short	0x0080


	//----- nvinfo : EIATTR_MERCURY_ISA_VERSION
	.align		4
        /*0020*/ 	.byte	0x03, 0x5f
        /*0022*/ 	.short	0x0101


	//----- nvinfo : EIATTR_VRC_CTA_INIT_COUNT
	.align		4
        /*0024*/ 	.byte	0x02, 0x4a
	.zero		1
	.zero		1


	//----- nvinfo : EIATTR_EXIT_INSTR_OFFSETS
	.align		4
        /*0028*/ 	.byte	0x04, 0x1c
        /*002a*/ 	.short	(.L_166 - .L_165)


	//   ....[0]....
.L_165:
        /*002c*/ 	.word	0x00000010


	//----- nvinfo : EIATTR_MAX_THREADS
	.align		4
.L_166:
        /*0030*/ 	.byte	0x04, 0x05
        /*0032*/ 	.short	(.L_168 - .L_167)
.L_167:
        /*0034*/ 	.word	0x00000200
        /*0038*/ 	.word	0x00000001
        /*003c*/ 	.word	0x00000001


	//----- nvinfo : EIATTR_CBANK_PARAM_SIZE
	.align		4
.L_168:
        /*0040*/ 	.byte	0x03, 0x19
        /*0042*/ 	.short	0x0a00


	//----- nvinfo : EIATTR_PARAM_CBANK
	.align		4
        /*0044*/ 	.byte	0x04, 0x0a
        /*0046*/ 	.short	(.L_170 - .L_169)
	.align		4
.L_169:
        /*0048*/ 	.word	index@(.nv.constant0._ZN7cutlass13device_kernelIN5flash11enable_sm90INS1_16FlashAttnFwdSm90INS1_25CollectiveMainloopFwdSm90ILi2EN4cute5tupleIJNS5_1CILi1EEES8_S8_EEENS6_IJNS7_ILi192EEENS7_ILi128EEENS7_ILi96EEEEEELi96ENS_12float_e4m3_tEfNS_4arch4Sm90ELb1ELb0ELb1ELb1ELb0ELb1ELb0ELb1ELb1ELb0ELb0ELb0EEENS1_21CollectiveEpilogueFwdINS6_IJSA_SC_SB_EEES9_NS_10bfloat16_tESG_Li384ELb1ELb0ELb0ELb1EEENS1_36VarlenDynamicPersistentTileSchedulerILi192ELi128ELi384ELi128ELb0ELb0ELb1ELb1ELb1ELb1EEEEEEEEEvNT_6ParamsE)
        /*004c*/ 	.short	0x0380
        /*004e*/ 	.short	0x0a00


	//----- nvinfo : EIATTR_SW_WAR
	.align		4
.L_170:
        /*0050*/ 	.byte	0x04, 0x36
        /*0052*/ 	.short	(.L_172 - .L_171)
.L_171:
        /*0054*/ 	.word	0x00000008
.L_172:


//--------------------- .nv.callgraph             --------------------------
	.section	.nv.callgraph,"",@"SHT_CUDA_CALLGRAPH"
	.align	4
	.sectionentsize	8
	.align		4
        /*0000*/ 	.word	0x00000000
	.align		4
        /*0004*/ 	.word	0xffffffff
	.align		4
        /*0008*/ 	.word	0x00000000
	.align		4
        /*000c*/ 	.word	0xfffffffe
	.align		4
        /*0010*/ 	.word	0x00000000
	.align		4
        /*0014*/ 	.word	0xfffffffd
	.align		4
        /*0018*/ 	.word	0x00000000
	.align		4
        /*001c*/ 	.word	0xfffffffc


//--------------------- .nv.constant4             --------------------------
	.section	.nv.constant4,"a",@progbits
	.align	8
	.align		8
.nv.constant4:
        /*0000*/ 	.dword	_ZN73_INTERNAL_cd91c244_37_flash_fwd_hdim96_e4m3_softcap_sm90_cu_21e1f8cb_35234cuda3std3__45__cpo5beginE
	.align		8
        /*0008*/ 	.dword	_ZN73_INTERNAL_cd91c244_37_flash_fwd_hdim96_e4m3_softcap_sm90_cu_21e1f8cb_35234cuda3std3__45__cpo3endE
	.align		8
        /*0010*/ 	.dword	_ZN73_INTERNAL_cd91c244_37_flash_fwd_hdim96_e4m3_softcap_sm90_cu_21e1f8cb_35234cuda3std3__45__cpo6cbeginE
	.align		8
        /*0018*/ 	.dword	_ZN73_INTERNAL_cd91c244_37_flash_fwd_hdim96_e4m3_softcap_sm90_cu_21e1f8cb_35234cuda3std3__45__cpo4cendE
	.align		8
        /*0020*/ 	.dword	_ZN73_INTERNAL_cd91c244_37_flash_fwd_hdim96_e4m3_softcap_sm90_cu_21e1f8cb_35234cuda3std3__475_GLOBAL__N__cd91c244_37_flash_fwd_hdim96_e4m3_softcap_sm90_cu_21e1f8cb_35236ignoreE
	.align		8
        /*0028*/ 	.dword	_ZN73_INTERNAL_cd91c244_37_flash_fwd_hdim96_e4m3_softcap_sm90_cu_21e1f8cb_35234cuda3std3__419piecewise_constructE
	.align		8
        /*0030*/ 	.dword	_ZN73_INTERNAL_cd91c244_37_flash_fwd_hdim96_e4m3_softcap_sm90_cu_21e1f8cb_35234cuda3std3__48in_placeE
	.align		8
        /*0038*/ 	.dword	_ZN73_INTERNAL_cd91c244_37_flash_fwd_hdim96_e4m3_softcap_sm90_cu_21e1f8cb_35234cuda3std6ranges3__45__cpo4swapE
	.align		8
        /*0040*/ 	.dword	_ZN73_INTERNAL_cd91c244_37_flash_fwd_hdim96_e4m3_softcap_sm90_cu_21e1f8cb_35234cuda3std6ranges3__45__cpo9iter_moveE
	.align		8
        /*0048*/ 	.dword	_ZN73_INTERNAL_cd91c244_37_flash_fwd_hdim96_e4m3_softcap_sm90_cu_21e1f8cb_35234cute7productE
	.align		8
        /*0050*/ 	.dword	_ZN73_INTERNAL_cd91c244_37_flash_fwd_hdim96_e4m3_softcap_sm90_cu_21e1f8cb_35234cute1_E


//--------------------- .text._ZN7cutlass13device_kernelIN5flash11enable_sm90INS1_16FlashAttnFwdSm90INS1_25CollectiveMainloopFwdSm90ILi2EN4cute5tupleIJNS5_1CILi1EEES8_S8_EEENS6_IJNS7_ILi192EEENS7_ILi128EEENS7_ILi96EEEEEELi96ENS_12float_e4m3_tEfNS_4arch4Sm90ELb0ELb0ELb1ELb0ELb0ELb0ELb0ELb1ELb1ELb0ELb0ELb0EEENS1_21CollectiveEpilogueFwdINS6_IJSA_SC_SB_EEES9_NS_10bfloat16_tESG_Li384ELb0ELb0ELb0ELb1EEENS1_29StaticPersistentTileSchedulerILb0EEEEEEEEEvNT_6ParamsE --------------------------
	.section	.text._ZN7cutlass13device_kernelIN5flash11enable_sm90INS1_16FlashAttnFwdSm90INS1_25CollectiveMainloopFwdSm90ILi2EN4cute5tupleIJNS5_1CILi1EEES8_S8_EEENS6_IJNS7_ILi192EEENS7_ILi128EEENS7_ILi96EEEEEELi96ENS_12float_e4m3_tEfNS_4arch4Sm90ELb0ELb0ELb1ELb0ELb0ELb0ELb0ELb1ELb1ELb0ELb0ELb0EEENS1_21CollectiveEpilogueFwdINS6_IJSA_SC_SB_EEES9_NS_10bfloat16_tESG_Li384ELb0ELb0ELb0ELb1EEENS1_29StaticPersistentTileSchedulerILb0EEEEEEEEEvNT_6ParamsE,"ax",@progbits
	.align	128
.text._ZN7cutlass13device_kernelIN5flash11enable_sm90INS1_16FlashAttnFwdSm90INS1_25CollectiveMainloopFwdSm90ILi2EN4cute5tupleIJNS5_1CILi1EEES8_S8_EEENS6_IJNS7_ILi192EEENS7_ILi128EEENS7_ILi96EEEEEELi96ENS_12float_e4m3_tEfNS_4arch4Sm90ELb0ELb0ELb1ELb0ELb0ELb0ELb0ELb1ELb1ELb0ELb0ELb0EEENS1_21CollectiveEpilogueFwdINS6_IJSA_SC_SB_EEES9_NS_10bfloat16_tESG_Li384ELb0ELb0ELb0ELb1EEENS1_29StaticPersistentTileSchedulerILb0EEEEEEEEEvNT_6ParamsE:
        .type           _ZN7cutlass13device_kernelIN5flash11enable_sm90INS1_16FlashAttnFwdSm90INS1_25CollectiveMainloopFwdSm90ILi2EN4cute5tupleIJNS5_1CILi1EEES8_S8_EEENS6_IJNS7_ILi192EEENS7_ILi128EEENS7_ILi96EEEEEELi96ENS_12float_e4m3_tEfNS_4arch4Sm90ELb0ELb0ELb1ELb0ELb0ELb0ELb0ELb1ELb1ELb0ELb0ELb0EEENS1_21CollectiveEpilogueFwdINS6_IJSA_SC_SB_EEES9_NS_10bfloat16_tESG_Li384ELb0ELb0ELb0ELb1EEENS1_29StaticPersistentTileSchedulerILb0EEEEEEEEEvNT_6ParamsE,@function
        .size           _ZN7cutlass13device_kernelIN5flash11enable_sm90INS1_16FlashAttnFwdSm90INS1_25CollectiveMainloopFwdSm90ILi2EN4cute5tupleIJNS5_1CILi1EEES8_S8_EEENS6_IJNS7_ILi192EEENS7_ILi128EEENS7_ILi96EEEEEELi96ENS_12float_e4m3_tEfNS_4arch4Sm90ELb0ELb0ELb1ELb0ELb0ELb0ELb0ELb1ELb1ELb0ELb0ELb0EEENS1_21CollectiveEpilogueFwdINS6_IJSA_SC_SB_EEES9_NS_10bfloat16_tESG_Li384ELb0ELb0ELb0ELb1EEENS1_29StaticPersistentTileSchedulerILb0EEEEEEEEEvNT_6ParamsE,(.L_x_9 - _ZN7cutlass13device_kernelIN5flash11enable_sm90INS1_16FlashAttnFwdSm90INS1_25CollectiveMainloopFwdSm90ILi2EN4cute5tupleIJNS5_1CILi1EEES8_S8_EEENS6_IJNS7_ILi192EEENS7_ILi128EEENS7_ILi96EEEEEELi96ENS_12float_e4m3_tEfNS_4arch4Sm90ELb0ELb0ELb1ELb0ELb0ELb0ELb0ELb1ELb1ELb0ELb0ELb0EEENS1_21CollectiveEpilogueFwdINS6_IJSA_SC_SB_EEES9_NS_10bfloat16_tESG_Li384ELb0ELb0ELb0ELb1EEENS1_29StaticPersistentTileSchedulerILb0EEEEEEEEEvNT_6ParamsE)
        .other          _ZN7cutlass13device_kernelIN5flash11enable_sm90INS1_16FlashAttnFwdSm90INS1_25CollectiveMainloopFwdSm90ILi2EN4cute5tupleIJNS5_1CILi1EEES8_S8_EEENS6_IJNS7_ILi192EEENS7_ILi128EEENS7_ILi96EEEEEELi96ENS_12float_e4m3_tEfNS_4arch4Sm90ELb0ELb0ELb1ELb0ELb0ELb0ELb0ELb1ELb1ELb0ELb0ELb0EEENS1_21CollectiveEpilogueFwdINS6_IJSA_SC_SB_EEES9_NS_10bfloat16_tESG_Li384ELb0ELb0ELb0ELb1EEENS1_29StaticPersistentTileSchedulerILb0EEEEEEEEEvNT_6ParamsE,@"STO_CUDA_ENTRY STV_DEFAULT"
_ZN7cutlass13device_kernelIN5flash11enable_sm90INS1_16FlashAttnFwdSm90INS1_25CollectiveMainloopFwdSm90ILi2EN4cute5tupleIJNS5_1CILi1EEES8_S8_EEENS6_IJNS7_ILi192EEENS7_ILi128EEENS7_ILi96EEEEEELi96ENS_12float_e4m3_tEfNS_4arch4Sm90ELb0ELb0ELb1ELb0ELb0ELb0ELb0ELb1ELb1ELb0ELb0ELb0EEENS1_21CollectiveEpilogueFwdINS6_IJSA_SC_SB_EEES9_NS_10bfloat16_tESG_Li384ELb0ELb0ELb0ELb1EEENS1_29StaticPersistentTileSchedulerILb0EEEEEEEEEvNT_6ParamsE:
[----:B------:R-:W-:Y:S01]  /*0000*/  LDC R1, c[0x0][0x37c] ;  /* 0x0000df00ff017b82 */ /* 0x000fe20000000800 */
[----:B------:R-:W-:Y:S05]  /*0010*/  EXIT ;  /* 0x000000000000794d */ /* 0x000fea0003800000 */
.L_x_0:
[----:B------:R-:W-:-:S00]  /*0020*/  BRA `(.L_x_0) ;  /* 0xfffffffc00fc7947 */ /* 0x000fc0000383ffff */
[----:B------:R-:W-:-:S00]  /*0030*/  NOP ;  /* 0x0000000000007918 */ /* 0x000fc00000000000 */
        /* <DEDUP_REMOVED lines=12> */
.L_x_9:


//--------------------- .text._ZN7cutlass13device_kernelIN5flash11enable_sm90INS1_16FlashAttnFwdSm90INS1_25CollectiveMainloopFwdSm90ILi2EN4cute5tupleIJNS5_1CILi1EEES8_S8_EEENS6_IJNS7_ILi192EEENS7_ILi128EEENS7_ILi96EEEEEELi96ENS_12float_e4m3_tEfNS_4arch4Sm90ELb0ELb0ELb1ELb1ELb0ELb0ELb0ELb1ELb1ELb0ELb0ELb0EEENS1_21CollectiveEpilogueFwdINS6_IJSA_SC_SB_EEES9_NS_10bfloat16_tESG_Li384ELb1ELb0ELb0ELb1EEENS1_36VarlenDynamicPersistentTileSchedulerILi192ELi128ELi384ELi128ELb0ELb0ELb1ELb0ELb1ELb1EEEEEEEEEvNT_6ParamsE --------------------------
	.section	.text._ZN7cutlass13device_kernelIN5flash11enable_sm90INS1_16FlashAttnFwdSm90INS1_25CollectiveMainloopFwdSm90ILi2EN4cute5tupleIJNS5_1CILi1EEES8_S8_EEENS6_IJNS7_ILi192EEENS7_ILi128EEENS7_ILi96EEEEEELi96ENS_12float_e4m3_tEfNS_4arch4Sm90ELb0ELb0ELb1ELb1ELb0ELb0ELb0ELb1ELb1ELb0ELb0ELb0EEENS1_21CollectiveEpilogueFwdINS6_IJSA_SC_SB_EEES9_NS_10bfloat16_tESG_Li384ELb1ELb0ELb0ELb1EEENS1_36VarlenDynamicPersistentTileSchedulerILi192ELi128ELi384ELi128ELb0ELb0ELb1ELb0ELb1ELb1EEEEEEEEEvNT_6ParamsE,"ax",@progbits
	.align	128
.text._ZN7cutlass13device_kernelIN5flash11enable_sm90INS1_16FlashAttnFwdSm90INS1_25CollectiveMainloopFwdSm90ILi2EN4cute5tupleIJNS5_1CILi1EEES8_S8_EEENS6_IJNS7_ILi192EEENS7_ILi128EEENS7_ILi96EEEEEELi96ENS_12float_e4m3_tEfNS_4arch4Sm90ELb0ELb0ELb1ELb1ELb0ELb0ELb0ELb1ELb1ELb0ELb0ELb0EEENS1_21CollectiveEpilogueFwdINS6_IJSA_SC_SB_EEES9_NS_10bfloat16_tESG_Li384ELb1ELb0ELb0ELb1EEENS1_36VarlenDynamicPersistentTileSchedulerILi192ELi128ELi384ELi128ELb0ELb0ELb1ELb0ELb1ELb1EEEEEEEEEvNT_6ParamsE:
        .type           _ZN7cutlass13device_kernelIN5flash11enable_sm90INS1_16FlashAttnFwdSm90INS1_25CollectiveMainloopFwdSm90ILi2EN4cute5tupleIJNS5_1CILi1EEES8_S8_EEENS6_IJNS7_ILi192EEENS7_ILi128EEENS7_ILi96EEEEEELi96ENS_12float_e4m3_tEfNS_4arch4Sm90ELb0ELb0ELb1ELb1ELb0ELb0ELb0ELb1ELb1ELb0ELb0ELb0EEENS1_21CollectiveEpilogueFwdINS6_IJSA_SC_SB_EEES9_NS_10bfloat16_tESG_Li384ELb1ELb0ELb0ELb1EEENS1_36VarlenDynamicPersistentTileSchedulerILi192ELi128ELi384ELi128ELb0ELb0ELb1ELb0ELb1ELb1EEEEEEEEEvNT_6ParamsE,@function
        .size           _ZN7cutlass13device_kernelIN5flash11enable_sm90INS1_16FlashAttnFwdSm90INS1_25CollectiveMainloopFwdSm90ILi2EN4cute5tupleIJNS5_1CILi1EEES8_S8_EEENS6_IJNS7_ILi192EEENS7_ILi128EEENS7_ILi96EEEEEELi96ENS_12float_e4m3_tEfNS_4arch4Sm90ELb0ELb0ELb1ELb1ELb0ELb0ELb0ELb1ELb1ELb0ELb0ELb0EEENS1_21CollectiveEpilogueFwdINS6_IJSA_SC_SB_EEES9_NS_10bfloat16_tESG_Li384ELb1ELb0ELb0ELb1EEENS1_36VarlenDynamicPersistentTileSchedulerILi192ELi128ELi384ELi128ELb0ELb0ELb1ELb0ELb1ELb1EEEEEEEEEvNT_6ParamsE,(.L_x_10 - _ZN7cutlass13device_kernelIN5flash11enable_sm90INS1_16FlashAttnFwdSm90INS1_25CollectiveMainloopFwdSm90ILi2EN4cute5tupleIJNS5_1CILi1EEES8_S8_EEENS6_IJNS7_ILi192EEENS7_ILi128EEENS7_ILi96EEEEEELi96ENS_12float_e4m3_tEfNS_4arch4Sm90ELb0ELb0ELb1ELb1ELb0ELb0ELb0ELb1ELb1ELb0ELb0ELb0EEENS1_21CollectiveEpilogueFwdINS6_IJSA_SC_SB_EEES9_NS_10bfloat16_tESG_Li384ELb1ELb0ELb0ELb1EEENS1_36VarlenDynamicPersistentTileSchedulerILi192ELi128ELi384ELi128ELb0ELb0ELb1ELb0ELb1ELb1EEEEEEEEEvNT_6ParamsE)
        .other          _ZN7cutlass13device_kernelIN5flash11enable_sm90INS1_16FlashAttnFwdSm90INS1_25CollectiveMainloopFwdSm90ILi2EN4cute5tupleIJNS5_1CILi1EEES8_S8_EEENS6_IJNS7_ILi192EEENS7_ILi128EEENS7_ILi96EEEEEELi96ENS_12float_e4m3_tEfNS_4arch4Sm90ELb0ELb0ELb1ELb1ELb0ELb0ELb0ELb1ELb1ELb0ELb0ELb0EEENS1_21CollectiveEpilogueFwdINS6_IJSA_SC_SB_EEES9_NS_10bfloat16_tESG_Li384ELb1ELb0ELb0ELb1EEENS1_36VarlenDynamicPersistentTileSchedulerILi192ELi128ELi384ELi128ELb0ELb0ELb1ELb0ELb1ELb1EEEEEEEEEvNT_6ParamsE,@"STO_CUDA_ENTRY STV_DEFAULT"
_ZN7cutlass13device_kernelIN5flash11enable_sm90INS1_16FlashAttnFwdSm90INS1_25CollectiveMainloopFwdSm90ILi2EN4cute5tupleIJNS5_1CILi1EEES8_S8_EEENS6_IJNS7_ILi192EEENS7_ILi128EEENS7_ILi96EEEEEELi96ENS_12float_e4m3_tEfNS_4arch4Sm90ELb0ELb0ELb1ELb1ELb0ELb0ELb0ELb1ELb1ELb0ELb0ELb0EEENS1_21CollectiveEpilogueFwdINS6_IJSA_SC_SB_EEES9_NS_10bfloat16_tESG_Li384ELb1ELb0ELb0ELb1EEENS1_36VarlenDynamicPersistentTileSchedulerILi192ELi128ELi384ELi128ELb0ELb0ELb1ELb0ELb1ELb1EEEEEEEEEvNT_6ParamsE:
[----:B------:R-:W-:Y:S01]  /*0000*/  LDC R1, c[0x0][0x37c] ;  /* 0x0000df00ff017b82 */ /* 0x000fe20000000800 */
[----:B------:R-:W-:Y:S05]  /*0010*/  EXIT ;  /* 0x000000000000794d */ /* 0x000fea0003800000 */
.L_x_1:
        /* <DEDUP_REMOVED lines=14> */
.L_x_10:


//--------------------- .text._ZN7cutlass13device_kernelIN5flash11enable_sm90INS1_16FlashAttnFwdSm90INS1_25CollectiveMainloopFwdSm90ILi2EN4cute5tupleIJNS5_1CILi1EEES8_S8_EEENS6_IJNS7_ILi192EEENS7_ILi128EEENS7_ILi96EEEEEELi96ENS_12float_e4m3_tEfNS_4arch4Sm90ELb0ELb0ELb1ELb1ELb0ELb1ELb0ELb1ELb1ELb0ELb0ELb0EEENS1_21CollectiveEpilogueFwdINS6_IJSA_SC_SB_EEES9_NS_10bfloat16_tESG_Li384ELb1ELb0ELb0ELb1EEENS1_36VarlenDynamicPersistentTileSchedulerILi192ELi128ELi384ELi128ELb0ELb0ELb1ELb0ELb1ELb1EEEEEEEEEvNT_6ParamsE --------------------------
	.section	.text._ZN7cutlass13device_kernelIN5flash11enable_sm90INS1_16FlashAttnFwdSm90INS1_25CollectiveMainloopFwdSm90ILi2EN4cute5tupleIJNS5_1CILi1EEES8_S8_EEENS6_IJNS7_ILi192EEENS7_ILi128EEENS7_ILi96EEEEEELi96ENS_12float_e4m3_tEfNS_4arch4Sm90ELb0ELb0ELb1ELb1ELb0ELb1ELb0ELb1ELb1ELb0ELb0ELb0EEENS1_21CollectiveEpilogueFwdINS6_IJSA_SC_SB_EEES9_NS_10bfloat16_tESG_Li384ELb1ELb0ELb0ELb1EEENS1_36VarlenDynamicPersistentTileSchedulerILi192ELi128ELi384ELi128ELb0ELb0ELb1ELb0ELb1ELb1EEEEEEEEEvNT_6ParamsE,"ax",@progbits
	.align	128
.text._ZN7cutlass13device_kernelIN5flash11enable_sm90INS1_16FlashAttnFwdSm90INS1_25CollectiveMainloopFwdSm90ILi2EN4cute5tupleIJNS5_1CILi1EEES8_S8_EEENS6_IJNS7_ILi192EEENS7_ILi128EEENS7_ILi96EEEEEELi96ENS_12float_e4m3_tEfNS_4arch4Sm90ELb0ELb0ELb1ELb1ELb0ELb1ELb0ELb1ELb1ELb0ELb0ELb0EEENS1_21CollectiveEpilogueFwdINS6_IJSA_SC_SB_EEES9_NS_10bfloat16_tESG_Li384ELb1ELb0ELb0ELb1EEENS1_36VarlenDynamicPersistentTileSchedulerILi192ELi128ELi384ELi128ELb0ELb0ELb1ELb0ELb1ELb1EEEEEEEEEvNT_6ParamsE:
        .type           _ZN7cutlass13device_kernelIN5flash11enable_sm90INS1_16FlashAttnFwdSm90INS1_25CollectiveMainloopFwdSm90ILi2EN4cute5tupleIJNS5_1CILi1EEES8_S8_EEENS6_IJNS7_ILi192EEENS7_ILi128EEENS7_ILi96EEEEEELi96ENS_12float_e4m3_tEfNS_4arch4Sm90ELb0ELb0ELb1ELb1ELb0ELb1ELb0ELb1ELb1ELb0ELb0ELb0EEENS1_21CollectiveEpilogueFwdINS6_IJSA_SC_SB_EEES9_NS_10bfloat16_tESG_Li384ELb1ELb0ELb0ELb1EEENS1_36VarlenDynamicPersistentTileSchedulerILi192ELi128ELi384ELi128ELb0ELb0ELb1ELb0ELb1ELb1EEEEEEEEEvNT_6ParamsE,@function
        .size           _ZN7cutlass13device_kernelIN5flash11enable_sm90INS1_16FlashAttnFwdSm90INS1_25CollectiveMainloopFwdSm90ILi2EN4cute5tupleIJNS5_1CILi1EEES8_S8_EEENS6_IJNS7_ILi192EEENS7_ILi128EEENS7_ILi96EEEEEELi96ENS_12float_e4m3_tEfNS_4arch4Sm90ELb0ELb0ELb1ELb1ELb0ELb1ELb0ELb1ELb1ELb0ELb0ELb0EEENS1_21CollectiveEpilogueFwdINS6_IJSA_SC_SB_EEES9_NS_10bfloat16_tESG_Li384ELb1ELb0ELb0ELb1EEENS1_36VarlenDynamicPersistentTileSchedulerILi192ELi128ELi384ELi128ELb0ELb0ELb1ELb0ELb1ELb1EEEEEEEEEvNT_6ParamsE,(.L_x_11 - _ZN7cutlass13device_kernelIN5flash11enable_sm90INS1_16FlashAttnFwdSm90INS1_25CollectiveMainloopFwdSm90ILi2EN4cute5tupleIJNS5_1CILi1EEES8_S8_EEENS6_IJNS7_ILi192EEENS7_ILi128EEENS7_ILi96EEEEEELi96ENS_12float_e4m3_tEfNS_4arch4Sm90ELb0ELb0ELb1ELb1ELb0ELb1ELb0ELb1ELb1ELb0ELb0ELb0EEENS1_21CollectiveEpilogueFwdINS6_IJSA_SC_SB_EEES9_NS_10bfloat16_tESG_Li384ELb1ELb0ELb0ELb1EEENS1_36VarlenDynamicPersistentTileSchedulerILi192ELi128ELi384ELi128ELb0ELb0ELb1ELb0ELb1ELb1EEEEEEEEEvNT_6ParamsE)
        .other          _ZN7cutlass13device_kernelIN5flash11enable_sm90INS1_16FlashAttnFwdSm90INS1_25CollectiveMainloopFwdSm90ILi2EN4cute5tupleIJNS5_1CILi1EEES8_S8_EEENS6_IJNS7_ILi192EEENS7_ILi128EEENS7_ILi96EEEEEELi96ENS_12float_e4m3_tEfNS_4arch4Sm90ELb0ELb0ELb1ELb1ELb0ELb1ELb0ELb1ELb1ELb0ELb0ELb0EEENS1_21CollectiveEpilogueFwdINS6_IJSA_SC_SB_EEES9_NS_10bfloat16_tESG_Li384ELb1ELb0ELb0ELb1EEENS1_36VarlenDynamicPersistentTileSchedulerILi192ELi128ELi384ELi128ELb0ELb0ELb1ELb0ELb1ELb1EEEEEEEEEvNT_6ParamsE,@"STO_CUDA_ENTRY STV_DEFAULT"
_ZN7cutlass13device_kernelIN5flash11enable_sm90INS1_16FlashAttnFwdSm90INS1_25CollectiveMainloopFwdSm90ILi2EN4cute5tupleIJNS5_1CILi1EEES8_S8_EEENS6_IJNS7_ILi192EEENS7_ILi128EEENS7_ILi96EEEEEELi96ENS_12float_e4m3_tEfNS_4arch4Sm90ELb0ELb0ELb1ELb1ELb0ELb1ELb0ELb1ELb1ELb0ELb0ELb0EEENS1_21CollectiveEpilogueFwdINS6_IJSA_SC_SB_EEES9_NS_10bfloat16_tESG_Li384ELb1ELb0ELb0ELb1EEENS1_36VarlenDynamicPersistentTileSchedulerILi192ELi128ELi384ELi128ELb0ELb0ELb1ELb0ELb1ELb1EEEEEEEEEvNT_6ParamsE:
[----:B------:R-:W-:Y:S01]  /*0000*/  LDC R1, c[0x0][0x37c] ;  /* 0x0000df00ff017b82 */ /* 0x000fe20000000800 */
[----:B------:R-:W-:Y:S05]  /*0010*/  EXIT ;  /* 0x000000000000794d */ /* 0x000fea0003800000 */
.L_x_2:
        /* <DEDUP_REMOVED lines=14> */
.L_x_11:


//--------------------- .text._ZN7cutlass13device_kernelIN5flash11enable_sm90INS1_16FlashAttnFwdSm90INS1_25CollectiveMainloopFwdSm90ILi2EN4cute5tupleIJNS5_1CILi1EEES8_S8_EEENS6_IJNS7_ILi192EEENS7_ILi128EEENS7_ILi96EEEEEELi96ENS_12float_e4m3_tEfNS_4arch4Sm90ELb0ELb1ELb1ELb0ELb0ELb0ELb0ELb1ELb1ELb0ELb0ELb0EEENS1_21CollectiveEpilogueFwdINS6_IJSA_SC_SB_EEES9_NS_10bfloat16_tESG_Li384ELb0ELb0ELb0ELb1EEENS1_30DynamicPersistentTileSchedulerILi384ELi128ELb0ELb0ELb1EEEEEEEEEvNT_6ParamsE --------------------------
	.section	.text._ZN7cutlass13device_kernelIN5flash11enable_sm90INS1_16FlashAttnFwdSm90INS1_25CollectiveMainloopFwdSm90ILi2EN4cute5tupleIJNS5_1CILi1EEES8_S8_EEENS6_IJNS7_ILi192EEENS7_ILi128EEENS7_ILi96EEEEEELi96ENS_12float_e4m3_tEfNS_4arch4Sm90ELb0ELb1ELb1ELb0ELb0ELb0ELb0ELb1ELb1ELb0ELb0ELb0EEENS1_21CollectiveEpilogueFwdINS6_IJSA_SC_SB_EEES9_NS_10bfloat16_tESG_Li384ELb0ELb0ELb0ELb1EEENS1_30DynamicPersistentTileSchedulerILi384ELi128ELb0ELb0ELb1EEEEEEEEEvNT_6ParamsE,"ax",@progbits
	.align	128
.text._ZN7cutlass13device_kernelIN5flash11enable_sm90INS1_16FlashAttnFwdSm90INS1_25CollectiveMainloopFwdSm90ILi2EN4cute5tupleIJNS5_1CILi1EEES8_S8_EEENS6_IJNS7_ILi192EEENS7_ILi128EEENS7_ILi96EEEEEELi96ENS_12float_e4m3_tEfNS_4arch4Sm90ELb0ELb1ELb1ELb0ELb0ELb0ELb0ELb1ELb1ELb0ELb0ELb0EEENS1_21CollectiveEpilogueFwdINS6_IJSA_SC_SB_EEES9_NS_10bfloat16_tESG_Li384ELb0ELb0ELb0ELb1EEENS1_30DynamicPersistentTileSchedulerILi384ELi128ELb0ELb0ELb1EEEEEEEEEvNT_6ParamsE:
        .type           _ZN7cutlass13device_kernelIN5flash11enable_sm90INS1_16FlashAttnFwdSm90INS1_25CollectiveMainloopFwdSm90ILi2EN4cute5tupleIJNS5_1CILi1EEES8_S8_EEENS6_IJNS7_ILi192EEENS7_ILi128EEENS7_ILi96EEEEEELi96ENS_12float_e4m3_tEfNS_4arch4Sm90ELb0ELb1ELb1ELb0ELb0ELb0ELb0ELb1ELb1ELb0ELb0ELb0EEENS1_21CollectiveEpilogueFwdINS6_IJSA_SC_SB_EEES9_NS_10bfloat16_tESG_Li384ELb0ELb0ELb0ELb1EEENS1_30DynamicPersistentTileSchedulerILi384ELi128ELb0ELb0ELb1EEEEEEEEEvNT_6ParamsE,@function
        .size           _ZN7cutlass13device_kernelIN5flash11enable_sm90INS1_16FlashAttnFwdSm90INS1_25CollectiveMainloopFwdSm90ILi2EN4cute5tupleIJNS5_1CILi1EEES8_S8_EEENS6_IJNS7_ILi192EEENS7_ILi128EEENS7_ILi96EEEEEELi96ENS_12float_e4m3_tEfNS_4arch4Sm90ELb0ELb1ELb1ELb0ELb0ELb0ELb0ELb1ELb1ELb0ELb0ELb0EEENS1_21CollectiveEpilogueFwdINS6_IJSA_SC_SB_EEES9_NS_10bfloat16_tESG_Li384ELb0ELb0ELb0ELb1EEENS1_30DynamicPersistentTileSchedulerILi384ELi128ELb0ELb0ELb1EEEEEEEEEvNT_6ParamsE,(.L_x_12 - _ZN7cutlass13device_kernelIN5flash11enable_sm90INS1_16FlashAttnFwdSm90INS1_25CollectiveMainloopFwdSm90ILi2EN4cute5tupleIJNS5_1CILi1EEES8_S8_EEENS6_IJNS7_ILi192EEENS7_ILi128EEENS7_ILi96EEEEEELi96ENS_12float_e4m3_tEfNS_4arch4Sm90ELb0ELb1ELb1ELb0ELb0ELb0ELb0ELb1ELb1ELb0ELb0ELb0EEENS1_21CollectiveEpilogueFwdINS6_IJSA_SC_SB_EEES9_NS_10bfloat16_tESG_Li384ELb0ELb0ELb0ELb1EEENS1_30DynamicPersistentTileSchedulerILi384ELi128ELb0ELb0ELb1EEEEEEEEEvNT_6ParamsE)
        .other          _ZN7cutlass13device_kernelIN5flash11enable_sm90INS1_16FlashAttnFwdSm90INS1_25CollectiveMainloopFwdSm90ILi2EN4cute5tupleIJNS5_1CILi1EEES8_S8_EEENS6_IJNS7_ILi192EEENS7_ILi128EEENS7_ILi96EEEEEELi96ENS_12float_e4m3_tEfNS_4arch4Sm90ELb0ELb1ELb1ELb0ELb0ELb0ELb0ELb1ELb1ELb0ELb0ELb0EEENS1_21CollectiveEpilogueFwdINS6_IJSA_SC_SB_EEES9_NS_10bfloat16_tESG_Li384ELb0ELb0ELb0ELb1EEENS1_30DynamicPersistentTileSchedulerILi384ELi128ELb0ELb0ELb1EEEEEEEEEvNT_6ParamsE,@"STO_CUDA_ENTRY STV_DEFAULT"
_ZN7cutlass13device_kernelIN5flash11enable_sm90INS1_16FlashAttnFwdSm90INS1_25CollectiveMainloopFwdSm90ILi2EN4cute5tupleIJNS5_1CILi1EEES8_S8_EEENS6_IJNS7_ILi192EEENS7_ILi128EEENS7_ILi96EEEEEELi96ENS_12float_e4m3_tEfNS_4arch4Sm90ELb0ELb1ELb1ELb0ELb0ELb0ELb0ELb1ELb1ELb0ELb0ELb0EEENS1_21CollectiveEpilogueFwdINS6_IJSA_SC_SB_EEES9_NS_10bfloat16_tESG_Li384ELb0ELb0ELb0ELb1EEENS1_30DynamicPersistentTileSchedulerILi384ELi128ELb0ELb0ELb1EEEEEEEEEvNT_6ParamsE:
[----:B------:R-:W-:Y:S01]  /*0000*/  LDC R1, c[0x0][0x37c] ;  /* 0x0000df00ff017b82 */ /* 0x000fe20000000800 */
[----:B------:R-:W-:Y:S05]  /*0010*/  EXIT ;  /* 0x000000000000794d */ /* 0x000fea0003800000 */
.L_x_3:
        /* <DEDUP_REMOVED lines=14> */
.L_x_12:


//--------------------- .text._ZN7cutlass13device_kernelIN5flash11enable_sm90INS1_16FlashAttnFwdSm90INS1_25CollectiveMainloopFwdSm90ILi2EN4cute5tupleIJNS5_1CILi1EEES8_S8_EEENS6_IJNS7_ILi192EEENS7_ILi128EEENS7_ILi96EEEEEELi96ENS_12float_e4m3_tEfNS_4arch4Sm90ELb0ELb1ELb1ELb1ELb0ELb0ELb0ELb1ELb1ELb0ELb0ELb0EEENS1_21CollectiveEpilogueFwdINS6_IJSA_SC_SB_EEES9_NS_10bfloat16_tESG_Li384ELb1ELb0ELb0ELb1EEENS1_36VarlenDynamicPersistentTileSchedulerILi192ELi128ELi384ELi128ELb0ELb0ELb1ELb1ELb0ELb1EEEEEEEEEvNT_6ParamsE --------------------------
	.section	.text._ZN7cutlass13device_kernelIN5flash11enable_sm90INS1_16FlashAttnFwdSm90INS1_25CollectiveMainloopFwdSm90ILi2EN4cute5tupleIJNS5_1CILi1EEES8_S8_EEENS6_IJNS7_ILi192EEENS7_ILi128EEENS7_ILi96EEEEEELi96ENS_12float_e4m3_tEfNS_4arch4Sm90ELb0ELb1ELb1ELb1ELb0ELb0ELb0ELb1ELb1ELb0ELb0ELb0EEENS1_21CollectiveEpilogueFwdINS6_IJSA_SC_SB_EEES9_NS_10bfloat16_tESG_Li384ELb1ELb0ELb0ELb1EEENS1_36VarlenDynamicPersistentTileSchedulerILi192ELi128ELi384ELi128ELb0ELb0ELb1ELb1ELb0ELb1EEEEEEEEEvNT_6ParamsE,"ax",@progbits
	.align	128
.text._ZN7cutlass13device_kernelIN5flash11enable_sm90INS1_16FlashAttnFwdSm90INS1_25CollectiveMainloopFwdSm90ILi2EN4cute5tupleIJNS5_1CILi1EEES8_S8_EEENS6_IJNS7_ILi192EEENS7_ILi128EEENS7_ILi96EEEEEELi96ENS_12float_e4m3_tEfNS_4arch4Sm90ELb0ELb1ELb1ELb1ELb0ELb0ELb0ELb1ELb1ELb0ELb0ELb0EEENS1_21CollectiveEpilogueFwdINS6_IJSA_SC_SB_EEES9_NS_10bfloat16_tESG_Li384ELb1ELb0ELb0ELb1EEENS1_36VarlenDynamicPersistentTileSchedulerILi192ELi128ELi384ELi128ELb0ELb0ELb1ELb1ELb0ELb1EEEEEEEEEvNT_6ParamsE:
        .type           _ZN7cutlass13device_kernelIN5flash11enable_sm90INS1_16FlashAttnFwdSm90INS1_25CollectiveMainloopFwdSm90ILi2EN4cute5tupleIJNS5_1CILi1EEES8_S8_EEENS6_IJNS7_ILi192EEENS7_ILi128EEENS7_ILi96EEEEEELi96ENS_12float_e4m3_tEfNS_4arch4Sm90ELb0ELb1ELb1ELb1ELb0ELb0ELb0ELb1ELb1ELb0ELb0ELb0EEENS1_21CollectiveEpilogueFwdINS6_IJSA_SC_SB_EEES9_NS_10bfloat16_tESG_Li384ELb1ELb0ELb0ELb1EEENS1_36VarlenDynamicPersistentTileSchedulerILi192ELi128ELi384ELi128ELb0ELb0ELb1ELb1ELb0ELb1EEEEEEEEEvNT_6ParamsE,@function
        .size           _ZN7cutlass13device_kernelIN5flash11enable_sm90INS1_16FlashAttnFwdSm90INS1_25CollectiveMainloopFwdSm90ILi2EN4cute5tupleIJNS5_1CILi1EEES8_S8_EEENS6_IJNS7_ILi192EEENS7_ILi128EEENS7_ILi96EEEEEELi96ENS_12float_e4m3_tEfNS_4arch4Sm90ELb0ELb1ELb1ELb1ELb0ELb0ELb0ELb1ELb1ELb0ELb0ELb0EEENS1_21CollectiveEpilogueFwdINS6_IJSA_SC_SB_EEES9_NS_10bfloat16_tESG_Li384ELb1ELb0ELb0ELb1EEENS1_36VarlenDynamicPersistentTileSchedulerILi192ELi128ELi384ELi128ELb0ELb0ELb1ELb1ELb0ELb1EEEEEEEEEvNT_6ParamsE,(.L_x_13 - _ZN7cutlass13device_kernelIN5flash11enable_sm90INS1_16FlashAttnFwdSm90INS1_25CollectiveMainloopFwdSm90ILi2EN4cute5tupleIJNS5_1CILi1EEES8_S8_EEENS6_IJNS7_ILi192EEENS7_ILi128EEENS7_ILi96EEEEEELi96ENS_12float_e4m3_tEfNS_4arch4Sm90ELb0ELb1ELb1ELb1ELb0ELb0ELb0ELb1ELb1ELb0ELb0ELb0EEENS1_21CollectiveEpilogueFwdINS6_IJSA_SC_SB_EEES9_NS_10bfloat16_tESG_Li384ELb1ELb0ELb0ELb1EEENS1_36VarlenDynamicPersistentTileSchedulerILi192ELi128ELi384ELi128ELb0ELb0ELb1ELb1ELb0ELb1EEEEEEEEEvNT_6ParamsE)
        .other          _ZN7cutlass13device_kernelIN5flash11enable_sm90INS1_16FlashAttnFwdSm90INS1_25CollectiveMainloopFwdSm90ILi2EN4cute5tupleIJNS5_1CILi1EEES8_S8_EEENS6_IJNS7_ILi192EEENS7_ILi128EEENS7_ILi96EEEEEELi96ENS_12float_e4m3_tEfNS_4arch4Sm90ELb0ELb1ELb1ELb1ELb0ELb0ELb0ELb1ELb1ELb0ELb0ELb0EEENS1_21CollectiveEpilogueFwdINS6_IJSA_SC_SB_EEES9_NS_10bfloat16_tESG_Li384ELb1ELb0ELb0ELb1EEENS1_36VarlenDynamicPersistentTileSchedulerILi192ELi128ELi384ELi128ELb0ELb0ELb1ELb1ELb0ELb1EEEEEEEEEvNT_6ParamsE,@"STO_CUDA_ENTRY STV_DEFAULT"
_ZN7cutlass13device_kernelIN5flash11enable_sm90INS1_16FlashAttnFwdSm90INS1_25CollectiveMainloopFwdSm90ILi2EN4cute5tupleIJNS5_1CILi1EEES8_S8_EEENS6_IJNS7_ILi192EEENS7_ILi128EEENS7_ILi96EEEEEELi96ENS_12float_e4m3_tEfNS_4arch4Sm90ELb0ELb1ELb1ELb1ELb0ELb0ELb0ELb1ELb1ELb0ELb0ELb0EEENS1_21CollectiveEpilogueFwdINS6_IJSA_SC_SB_EEES9_NS_10bfloat16_tESG_Li384ELb1ELb0ELb0ELb1EEENS1_36VarlenDynamicPersistentTileSchedulerILi192ELi128ELi384ELi128ELb0ELb0ELb1ELb1ELb0ELb1EEEEEEEEEvNT_6ParamsE:
[----:B------:R-:W-:Y:S01]  /*0000*/  LDC R1, c[0x0][0x37c] ;  /* 0x0000df00ff017b82 */ /* 0x000fe20000000800 */
[----:B------:R-:W-:Y:S05]  /*0010*/  EXIT ;  /* 0x000000000000794d */ /* 0x000fea0003800000 */
.L_x_4:
        /* <DEDUP_REMOVED lines=14> */
.L_x_13:


//--------------------- .text._ZN7cutlass13device_kernelIN5flash11enable_sm90INS1_16FlashAttnFwdSm90INS1_25CollectiveMainloopFwdSm90ILi2EN4cute5tupleIJNS5_1CILi1EEES8_S8_EEENS6_IJNS7_ILi192EEENS7_ILi128EEENS7_ILi96EEEEEELi96ENS_12float_e4m3_tEfNS_4arch4Sm90ELb0ELb1ELb1ELb1ELb0ELb1ELb0ELb1ELb1ELb0ELb0ELb0EEENS1_21CollectiveEpilogueFwdINS6_IJSA_SC_SB_EEES9_NS_10bfloat16_tESG_Li384ELb1ELb0ELb0ELb1EEENS1_36VarlenDynamicPersistentTileSchedulerILi192ELi128ELi384ELi128ELb0ELb0ELb1ELb1ELb0ELb1EEEEEEEEEvNT_6ParamsE --------------------------
	.section	.text._ZN7cutlass13device_kernelIN5flash11enable_sm90INS1_16FlashAttnFwdSm90INS1_25CollectiveMainloopFwdSm90ILi2EN4cute5tupleIJNS5_1CILi1EEES8_S8_EEENS6_IJNS7_ILi192EEENS7_ILi128EEENS7_ILi96EEEEEELi96ENS_12float_e4m3_tEfNS_4arch4Sm90ELb0ELb1ELb1ELb1ELb0ELb1ELb0ELb1ELb1ELb0ELb0ELb0EEENS1_21CollectiveEpilogueFwdINS6_IJSA_SC_SB_EEES9_NS_10bfloat16_tESG_Li384ELb1ELb0ELb0ELb1EEENS1_36VarlenDynamicPersistentTileSchedulerILi192ELi128ELi384ELi128ELb0ELb0ELb1ELb1ELb0ELb1EEEEEEEEEvNT_6ParamsE,"ax",@progbits
	.align	128
.text._ZN7cutlass13device_kernelIN5flash11enable_sm90INS1_16FlashAttnFwdSm90INS1_25CollectiveMainloopFwdSm90ILi2EN4cute5tupleIJNS5_1CILi1EEES8_S8_EEENS6_IJNS7_ILi192EEENS7_ILi128EEENS7_ILi96EEEEEELi96ENS_12float_e4m3_tEfNS_4arch4Sm90ELb0ELb1ELb1ELb1ELb0ELb1ELb0ELb1ELb1ELb0ELb0ELb0EEENS1_21CollectiveEpilogueFwdINS6_IJSA_SC_SB_EEES9_NS_10bfloat16_tESG_Li384ELb1ELb0ELb0ELb1EEENS1_36VarlenDynamicPersistentTileSchedulerILi192ELi128ELi384ELi128ELb0ELb0ELb1ELb1ELb0ELb1EEEEEEEEEvNT_6ParamsE:
        .type           _ZN7cutlass13device_kernelIN5flash11enable_sm90INS1_16FlashAttnFwdSm90INS1_25CollectiveMainloopFwdSm90ILi2EN4cute5tupleIJNS5_1CILi1EEES8_S8_EEENS6_IJNS7_ILi192EEENS7_ILi128EEENS7_ILi96EEEEEELi96ENS_12float_e4m3_tEfNS_4arch4Sm90ELb0ELb1ELb1ELb1ELb0ELb1ELb0ELb1ELb1ELb0ELb0ELb0EEENS1_21CollectiveEpilogueFwdINS6_IJSA_SC_SB_EEES9_NS_10bfloat16_tESG_Li384ELb1ELb0ELb0ELb1EEENS1_36VarlenDynamicPersistentTileSchedulerILi192ELi128ELi384ELi128ELb0ELb0ELb1ELb1ELb0ELb1EEEEEEEEEvNT_6ParamsE,@function
        .size           _ZN7cutlass13device_kernelIN5flash11enable_sm90INS1_16FlashAttnFwdSm90INS1_25CollectiveMainloopFwdSm90ILi2EN4cute5tupleIJNS5_1CILi1EEES8_S8_EEENS6_IJNS7_ILi192EEENS7_ILi128EEENS7_ILi96EEEEEELi96ENS_12float_e4m3_tEfNS_4arch4Sm90ELb0ELb1ELb1ELb1ELb0ELb1ELb0ELb1ELb1ELb0ELb0ELb0EEENS1_21CollectiveEpilogueFwdINS6_IJSA_SC_SB_EEES9_NS_10bfloat16_tESG_Li384ELb1ELb0ELb0ELb1EEENS1_36VarlenDynamicPersistentTileSchedulerILi192ELi128ELi384ELi128ELb0ELb0ELb1ELb1ELb0ELb1EEEEEEEEEvNT_6ParamsE,(.L_x_14 - _ZN7cutlass13device_kernelIN5flash11enable_sm90INS1_16FlashAttnFwdSm90INS1_25CollectiveMainloopFwdSm90ILi2EN4cute5tupleIJNS5_1CILi1EEES8_S8_EEENS6_IJNS7_ILi192EEENS7_ILi128EEENS7_ILi96EEEEEELi96ENS_12float_e4m3_tEfNS_4arch4Sm90ELb0ELb1ELb1ELb1ELb0ELb1ELb0ELb1ELb1ELb0ELb0ELb0EEENS1_21CollectiveEpilogueFwdINS6_IJSA_SC_SB_EEES9_NS_10bfloat16_tESG_Li384ELb1ELb0ELb0ELb1EEENS1_36VarlenDynamicPersistentTileSchedulerILi192ELi128ELi384ELi128ELb0ELb0ELb1ELb1ELb0ELb1EEEEEEEEEvNT_6ParamsE)
        .other          _ZN7cutlass13device_kernelIN5flash11enable_sm90INS1_16FlashAttnFwdSm90INS1_25CollectiveMainloopFwdSm90ILi2EN4cute5tupleIJNS5_1CILi1EEES8_S8_EEENS6_IJNS7_ILi192EEENS7_ILi128EEENS7_ILi96EEEEEELi96ENS_12float_e4m3_tEfNS_4arch4Sm90ELb0ELb1ELb1ELb1ELb0ELb1ELb0ELb1ELb1ELb0ELb0ELb0EEENS1_21CollectiveEpilogueFwdINS6_IJSA_SC_SB_EEES9_NS_10bfloat16_tESG_Li384ELb1ELb0ELb0ELb1EEENS1_36VarlenDynamicPersistentTileSchedulerILi192ELi128ELi384ELi128ELb0ELb0ELb1ELb1ELb0ELb1EEEEEEEEEvNT_6ParamsE,@"STO_CUDA_ENTRY STV_DEFAULT"
_ZN7cutlass13device_kernelIN5flash11enable_sm90INS1_16FlashAttnFwdSm90INS1_25CollectiveMainloopFwdSm90ILi2EN4cute5tupleIJNS5_1CILi1EEES8_S8_EEENS6_IJNS7_ILi192EEENS7_ILi128EEENS7_ILi96EEEEEELi96ENS_12float_e4m3_tEfNS_4arch4Sm90ELb0ELb1ELb1ELb1ELb0ELb1ELb0ELb1ELb1ELb0ELb0ELb0EEENS1_21CollectiveEpilogueFwdINS6_IJSA_SC_SB_EEES9_NS_10bfloat16_tESG_Li384ELb1ELb0ELb0ELb1EEENS1_36VarlenDynamicPersistentTileSchedulerILi192ELi128ELi384ELi128ELb0ELb0ELb1ELb1ELb0ELb1EEEEEEEEEvNT_6ParamsE:
[----:B------:R-:W-:Y:S01]  /*0000*/  LDC R1, c[0x0][0x37c] ;  /* 0x0000df00ff017b82 */ /* 0x000fe20000000800 */
[----:B------:R-:W-:Y:S05]  /*0010*/  EXIT ;  /* 0x000000000000794d */ /* 0x000fea0003800000 */
.L_x_5:
        /* <DEDUP_REMOVED lines=14> */
.L_x_14:


//--------------------- .text._ZN7cutlass13device_kernelIN5flash11enable_sm90INS1_16FlashAttnFwdSm90INS1_25CollectiveMainloopFwdSm90ILi2EN4cute5tupleIJNS5_1CILi1EEES8_S8_EEENS6_IJNS7_ILi192EEENS7_ILi128EEENS7_ILi96EEEEEELi96ENS_12float_e4m3_tEfNS_4arch4Sm90ELb1ELb0ELb1ELb0ELb0ELb0ELb0ELb1ELb1ELb0ELb0ELb0EEENS1_21CollectiveEpilogueFwdINS6_IJSA_SC_SB_EEES9_NS_10bfloat16_tESG_Li384ELb0ELb0ELb0ELb1EEENS1_30DynamicPersistentTileSchedulerILi384ELi128ELb0ELb0ELb1EEEEEEEEEvNT_6ParamsE --------------------------
	.section	.text._ZN7cutlass13device_kernelIN5flash11enable_sm90INS1_16FlashAttnFwdSm90INS1_25CollectiveMainloopFwdSm90ILi2EN4cute5tupleIJNS5_1CILi1EEES8_S8_EEENS6_IJNS7_ILi192EEENS7_ILi128EEENS7_ILi96EEEEEELi96ENS_12float_e4m3_tEfNS_4arch4Sm90ELb1ELb0ELb1ELb0ELb0ELb0ELb0ELb1ELb1ELb0ELb0ELb0EEENS1_21CollectiveEpilogueFwdINS6_IJSA_SC_SB_EEES9_NS_10bfloat16_tESG_Li384ELb0ELb0ELb0ELb1EEENS1_30DynamicPersistentTileSchedulerILi384ELi128ELb0ELb0ELb1EEEEEEEEEvNT_6ParamsE,"ax",@progbits
	.align	128
.text._ZN7cutlass13device_kernelIN5flash11enable_sm90INS1_16FlashAttnFwdSm90INS1_25CollectiveMainloopFwdSm90ILi2EN4cute5tupleIJNS5_1CILi1EEES8_S8_EEENS6_IJNS7_ILi192EEENS7_ILi128EEENS7_ILi96EEEEEELi96ENS_12float_e4m3_tEfNS_4arch4Sm90ELb1ELb0ELb1ELb0ELb0ELb0ELb0ELb1ELb1ELb0ELb0ELb0EEENS1_21CollectiveEpilogueFwdINS6_IJSA_SC_SB_EEES9_NS_10bfloat16_tESG_Li384ELb0ELb0ELb0ELb1EEENS1_30DynamicPersistentTileSchedulerILi384ELi128ELb0ELb0ELb1EEEEEEEEEvNT_6ParamsE:
        .type           _ZN7cutlass13device_kernelIN5flash11enable_sm90INS1_16FlashAttnFwdSm90INS1_25CollectiveMainloopFwdSm90ILi2EN4cute5tupleIJNS5_1CILi1EEES8_S8_EEENS6_IJNS7_ILi192EEENS7_ILi128EEENS7_ILi96EEEEEELi96ENS_12float_e4m3_tEfNS_4arch4Sm90ELb1ELb0ELb1ELb0ELb0ELb0ELb0ELb1ELb1ELb0ELb0ELb0EEENS1_21CollectiveEpilogueFwdINS6_IJSA_SC_SB_EEES9_NS_10bfloat16_tESG_Li384ELb0ELb0ELb0ELb1EEENS1_30DynamicPersistentTileSchedulerILi384ELi128ELb0ELb0ELb1EEEEEEEEEvNT_6ParamsE,@function
        .size           _ZN7cutlass13device_kernelIN5flash11enable_sm90INS1_16FlashAttnFwdSm90INS1_25CollectiveMainloopFwdSm90ILi2EN4cute5tupleIJNS5_1CILi1EEES8_S8_EEENS6_IJNS7_ILi192EEENS7_ILi128EEENS7_ILi96EEEEEELi96ENS_12float_e4m3_tEfNS_4arch4Sm90ELb1ELb0ELb1ELb0ELb0ELb0ELb0ELb1ELb1ELb0ELb0ELb0EEENS1_21CollectiveEpilogueFwdINS6_IJSA_SC_SB_EEES9_NS_10bfloat16_tESG_Li384ELb0ELb0ELb0ELb1EEENS1_30DynamicPersistentTileSchedulerILi384ELi128ELb0ELb0ELb1EEEEEEEEEvNT_6ParamsE,(.L_x_15 - _ZN7cutlass13device_kernelIN5flash11enable_sm90INS1_16FlashAttnFwdSm90INS1_25CollectiveMainloopFwdSm90ILi2EN4cute5tupleIJNS5_1CILi1EEES8_S8_EEENS6_IJNS7_ILi192EEENS7_ILi128EEENS7_ILi96EEEEEELi96ENS_12float_e4m3_tEfNS_4arch4Sm90ELb1ELb0ELb1ELb0ELb0ELb0ELb0ELb1ELb1ELb0ELb0ELb0EEENS1_21CollectiveEpilogueFwdINS6_IJSA_SC_SB_EEES9_NS_10bfloat16_tESG_Li384ELb0ELb0ELb0ELb1EEENS1_30DynamicPersistentTileSchedulerILi384ELi128ELb0ELb0ELb1EEEEEEEEEvNT_6ParamsE)
        .other          _ZN7cutlass13device_kernelIN5flash11enable_sm90INS1_16FlashAttnFwdSm90INS1_25CollectiveMainloopFwdSm90ILi2EN4cute5tupleIJNS5_1CILi1EEES8_S8_EEENS6_IJNS7_ILi192EEENS7_ILi128EEENS7_ILi96EEEEEELi96ENS_12float_e4m3_tEfNS_4arch4Sm90ELb1ELb0ELb1ELb0ELb0ELb0ELb0ELb1ELb1ELb0ELb0ELb0EEENS1_21CollectiveEpilogueFwdINS6_IJSA_SC_SB_EEES9_NS_10bfloat16_tESG_Li384ELb0ELb0ELb0ELb1EEENS1_30DynamicPersistentTileSchedulerILi384ELi128ELb0ELb0ELb1EEEEEEEEEvNT_6ParamsE,@"STO_CUDA_ENTRY STV_DEFAULT"
_ZN7cutlass13device_kernelIN5flash11enable_sm90INS1_16FlashAttnFwdSm90INS1_25CollectiveMainloopFwdSm90ILi2EN4cute5tupleIJNS5_1CILi1EEES8_S8_EEENS6_IJNS7_ILi192EEENS7_ILi128EEENS7_ILi96EEEEEELi96ENS_12float_e4m3_tEfNS_4arch4Sm90ELb1ELb0ELb1ELb0ELb0ELb0ELb0ELb1ELb1ELb0ELb0ELb0EEENS1_21CollectiveEpilogueFwdINS6_IJSA_SC_SB_EEES9_NS_10bfloat16_tESG_Li384ELb0ELb0ELb0ELb1EEENS1_30DynamicPersistentTileSchedulerILi384ELi128ELb0ELb0ELb1EEEEEEEEEvNT_6ParamsE:
[----:B------:R-:W-:Y:S01]  /*0000*/  LDC R1, c[0x0][0x37c] ;  /* 0x0000df00ff017b82 */ /* 0x000fe20000000800 */
[----:B------:R-:W-:Y:S05]  /*0010*/  EXIT ;  /* 0x000000000000794d */ /* 0x000fea0003800000 */
.L_x_6:
        /* <DEDUP_REMOVED lines=14> */
.L_x_15:


//--------------------- .text._ZN7cutlass13device_kernelIN5flash11enable_sm90INS1_16FlashAttnFwdSm90INS1_25CollectiveMainloopFwdSm90ILi2EN4cute5tupleIJNS5_1CILi1EEES8_S8_EEENS6_IJNS7_ILi192EEENS7_ILi128EEENS7_ILi96EEEEEELi96ENS_12float_e4m3_tEfNS_4arch4Sm90ELb1ELb0ELb1ELb1ELb0ELb0ELb0ELb1ELb1ELb0ELb0ELb0EEENS1_21CollectiveEpilogueFwdINS6_IJSA_SC_SB_EEES9_NS_10bfloat16_tESG_Li384ELb1ELb0ELb0ELb1EEENS1_36VarlenDynamicPersistentTileSchedulerILi192ELi128ELi384ELi128ELb0ELb0ELb1ELb1ELb1ELb1EEEEEEEEEvNT_6ParamsE --------------------------
	.section	.text._ZN7cutlass13device_kernelIN5flash11enable_sm90INS1_16FlashAttnFwdSm90INS1_25CollectiveMainloopFwdSm90ILi2EN4cute5tupleIJNS5_1CILi1EEES8_S8_EEENS6_IJNS7_ILi192EEENS7_ILi128EEENS7_ILi96EEEEEELi96ENS_12float_e4m3_tEfNS_4arch4Sm90ELb1ELb0ELb1ELb1ELb0ELb0ELb0ELb1ELb1ELb0ELb0ELb0EEENS1_21CollectiveEpilogueFwdINS6_IJSA_SC_SB_EEES9_NS_10bfloat16_tESG_Li384ELb1ELb0ELb0ELb1EEENS1_36VarlenDynamicPersistentTileSchedulerILi192ELi128ELi384ELi128ELb0ELb0ELb1ELb1ELb1ELb1EEEEEEEEEvNT_6ParamsE,"ax",@progbits
	.align	128
.text._ZN7cutlass13device_kernelIN5flash11enable_sm90INS1_16FlashAttnFwdSm90INS1_25CollectiveMainloopFwdSm90ILi2EN4cute5tupleIJNS5_1CILi1EEES8_S8_EEENS6_IJNS7_ILi192EEENS7_ILi128EEENS7_ILi96EEEEEELi96ENS_12float_e4m3_tEfNS_4arch4Sm90ELb1ELb0ELb1ELb1ELb0ELb0ELb0ELb1ELb1ELb0ELb0ELb0EEENS1_21CollectiveEpilogueFwdINS6_IJSA_SC_SB_EEES9_NS_10bfloat16_tESG_Li384ELb1ELb0ELb0ELb1EEENS1_36VarlenDynamicPersistentTileSchedulerILi192ELi128ELi384ELi128ELb0ELb0ELb1ELb1ELb1ELb1EEEEEEEEEvNT_6ParamsE:
        .type           _ZN7cutlass13device_kernelIN5flash11enable_sm90INS1_16FlashAttnFwdSm90INS1_25CollectiveMainloopFwdSm90ILi2EN4cute5tupleIJNS5_1CILi1EEES8_S8_EEENS6_IJNS7_ILi192EEENS7_ILi128EEENS7_ILi96EEEEEELi96ENS_12float_e4m3_tEfNS_4arch4Sm90ELb1ELb0ELb1ELb1ELb0ELb0ELb0ELb1ELb1ELb0ELb0ELb0EEENS1_21CollectiveEpilogueFwdINS6_IJSA_SC_SB_EEES9_NS_10bfloat16_tESG_Li384ELb1ELb0ELb0ELb1EEENS1_36VarlenDynamicPersistentTileSchedulerILi192ELi128ELi384ELi128ELb0ELb0ELb1ELb1ELb1ELb1EEEEEEEEEvNT_6ParamsE,@function
        .size           _ZN7cutlass13device_kernelIN5flash11enable_sm90INS1_16FlashAttnFwdSm90INS1_25CollectiveMainloopFwdSm90ILi2EN4cute5tupleIJNS5_1CILi1EEES8_S8_EEENS6_IJNS7_ILi192EEENS7_ILi128EEENS7_ILi96EEEEEELi96ENS_12float_e4m3_tEfNS_4arch4Sm90ELb1ELb0ELb1ELb1ELb0ELb0ELb0ELb1ELb1ELb0ELb0ELb0EEENS1_21CollectiveEpilogueFwdINS6_IJSA_SC_SB_EEES9_NS_10bfloat16_tESG_Li384ELb1ELb0ELb0ELb1EEENS1_36VarlenDynamicPersistentTileSchedulerILi192ELi128ELi384ELi128ELb0ELb0ELb1ELb1ELb1ELb1EEEEEEEEEvNT_6ParamsE,(.L_x_16 - _ZN7cutlass13device_kernelIN5flash11enable_sm90INS1_16FlashAttnFwdSm90INS1_25CollectiveMainloopFwdSm90ILi2EN4cute5tupleIJNS5_1CILi1EEES8_S8_EEENS6_IJNS7_ILi192EEENS7_ILi128EEENS7_ILi96EEEEEELi96ENS_12float_e4m3_tEfNS_4arch4Sm90ELb1ELb0ELb1ELb1ELb0ELb0ELb0ELb1ELb1ELb0ELb0ELb0EEENS1_21CollectiveEpilogueFwdINS6_IJSA_SC_SB_EEES9_NS_10bfloat16_tESG_Li384ELb1ELb0ELb0ELb1EEENS1_36VarlenDynamicPersistentTileSchedulerILi192ELi128ELi384ELi128ELb0ELb0ELb1ELb1ELb1ELb1EEEEEEEEEvNT_6ParamsE)
        .other          _ZN7cutlass13device_kernelIN5flash11enable_sm90INS1_16FlashAttnFwdSm90INS1_25CollectiveMainloopFwdSm90ILi2EN4cute5tupleIJNS5_1CILi1EEES8_S8_EEENS6_IJNS7_ILi192EEENS7_ILi128EEENS7_ILi96EEEEEELi96ENS_12float_e4m3_tEfNS_4arch4Sm90ELb1ELb0ELb1ELb1ELb0ELb0ELb0ELb1ELb1ELb0ELb0ELb0EEENS1_21CollectiveEpilogueFwdINS6_IJSA_SC_SB_EEES9_NS_10bfloat16_tESG_Li384ELb1ELb0ELb0ELb1EEENS1_36VarlenDynamicPersistentTileSchedulerILi192ELi128ELi384ELi128ELb0ELb0ELb1ELb1ELb1ELb1EEEEEEEEEvNT_6ParamsE,@"STO_CUDA_ENTRY STV_DEFAULT"
_ZN7cutlass13device_kernelIN5flash11enable_sm90INS1_16FlashAttnFwdSm90INS1_25CollectiveMainloopFwdSm90ILi2EN4cute5tupleIJNS5_1CILi1EEES8_S8_EEENS6_IJNS7_ILi192EEENS7_ILi128EEENS7_ILi96EEEEEELi96ENS_12float_e4m3_tEfNS_4arch4Sm90ELb1ELb0ELb1ELb1ELb0ELb0ELb0ELb1ELb1ELb0ELb0ELb0EEENS1_21CollectiveEpilogueFwdINS6_IJSA_SC_SB_EEES9_NS_10bfloat16_tESG_Li384ELb1ELb0ELb0ELb1EEENS1_36VarlenDynamicPersistentTileSchedulerILi192ELi128ELi384ELi128ELb0ELb0ELb1ELb1ELb1ELb1EEEEEEEEEvNT_6ParamsE:
[----:B------:R-:W-:Y:S01]  /*0000*/  LDC R1, c[0x0][0x37c] ;  /* 0x0000df00ff017b82 */ /* 0x000fe20000000800 */
[----:B------:R-:W-:Y:S05]  /*0010*/  EXIT ;  /* 0x000000000000794d */ /* 0x000fea0003800000 */
.L_x_7:
        /* <DEDUP_REMOVED lines=14> */
.L_x_16:


//--------------------- .text._ZN7cutlass13device_kernelIN5flash11enable_sm90INS1_16FlashAttnFwdSm90INS1_25CollectiveMainloopFwdSm90ILi2EN4cute5tupleIJNS5_1CILi1EEES8_S8_EEENS6_IJNS7_ILi192EEENS7_ILi128EEENS7_ILi96EEEEEELi96ENS_12float_e4m3_tEfNS_4arch4Sm90ELb1ELb0ELb1ELb1ELb0ELb1ELb0ELb1ELb1ELb0ELb0ELb0EEENS1_21CollectiveEpilogueFwdINS6_IJSA_SC_SB_EEES9_NS_10bfloat16_tESG_Li384ELb1ELb0ELb0ELb1EEENS1_36VarlenDynamicPersistentTileSchedulerILi192ELi128ELi384ELi128ELb0ELb0ELb1ELb1ELb1ELb1EEEEEEEEEvNT_6ParamsE --------------------------
	.section	.text._ZN7cutlass13device_kernelIN5flash11enable_sm90INS1_16FlashAttnFwdSm90INS1_25CollectiveMainloopFwdSm90ILi2EN4cute5tupleIJNS5_1CILi1EEES8_S8_EEENS6_IJNS7_ILi192EEENS7_ILi128EEENS7_ILi96EEEEEELi96ENS_12float_e4m3_tEfNS_4arch4Sm90ELb1ELb0ELb1ELb1ELb0ELb1ELb0ELb1ELb1ELb0ELb0ELb0EEENS1_21CollectiveEpilogueFwdINS6_IJSA_SC_SB_EEES9_NS_10bfloat16_tESG_Li384ELb1ELb0ELb0ELb1EEENS1_36VarlenDynamicPersistentTileSchedulerILi192ELi128ELi384ELi128ELb0ELb0ELb1ELb1ELb1ELb1EEEEEEEEEvNT_6ParamsE,"ax",@progbits
	.align	128
.text._ZN7cutlass13device_kernelIN5flash11enable_sm90INS1_16FlashAttnFwdSm90INS1_25CollectiveMainloopFwdSm90ILi2EN4cute5tupleIJNS5_1CILi1EEES8_S8_EEENS6_IJNS7_ILi192EEENS7_ILi128EEENS7_ILi96EEEEEELi96ENS_12float_e4m3_tEfNS_4arch4Sm90ELb1ELb0ELb1ELb1ELb0ELb1ELb0ELb1ELb1ELb0ELb0ELb0EEENS1_21CollectiveEpilogueFwdINS6_IJSA_SC_SB_EEES9_NS_10bfloat16_tESG_Li384ELb1ELb0ELb0ELb1EEENS1_36VarlenDynamicPersistentTileSchedulerILi192ELi128ELi384ELi128ELb0ELb0ELb1ELb1ELb1ELb1EEEEEEEEEvNT_6ParamsE:
        .type           _ZN7cutlass13device_kernelIN5flash11enable_sm90INS1_16FlashAttnFwdSm90INS1_25CollectiveMainloopFwdSm90ILi2EN4cute5tupleIJNS5_1CILi1EEES8_S8_EEENS6_IJNS7_ILi192EEENS7_ILi128EEENS7_ILi96EEEEEELi96ENS_12float_e4m3_tEfNS_4arch4Sm90ELb1ELb0ELb1ELb1ELb0ELb1ELb0ELb1ELb1ELb0ELb0ELb0EEENS1_21CollectiveEpilogueFwdINS6_IJSA_SC_SB_EEES9_NS_10bfloat16_tESG_Li384ELb1ELb0ELb0ELb1EEENS1_36VarlenDynamicPersistentTileSchedulerILi192ELi128ELi384ELi128ELb0ELb0ELb1ELb1ELb1ELb1EEEEEEEEEvNT_6ParamsE,@function
        .size           _ZN7cutlass13device_kernelIN5flash11enable_sm90INS1_16FlashAttnFwdSm90INS1_25CollectiveMainloopFwdSm90ILi2EN4cute5tupleIJNS5_1CILi1EEES8_S8_EEENS6_IJNS7_ILi192EEENS7_ILi128EEENS7_ILi96EEEEEELi96ENS_12float_e4m3_tEfNS_4arch4Sm90ELb1ELb0ELb1ELb1ELb0ELb1ELb0ELb1ELb1ELb0ELb0ELb0EEENS1_21CollectiveEpilogueFwdINS6_IJSA_SC_SB_EEES9_NS_10bfloat16_tESG_Li384ELb1ELb0ELb0ELb1EEENS1_36VarlenDynamicPersistentTileSchedulerILi192ELi128ELi384ELi128ELb0ELb0ELb1ELb1ELb1ELb1EEEEEEEEEvNT_6ParamsE,(.L_x_17 - _ZN7cutlass13device_kernelIN5flash11enable_sm90INS1_16FlashAttnFwdSm90INS1_25CollectiveMainloopFwdSm90ILi2EN4cute5tupleIJNS5_1CILi1EEES8_S8_EEENS6_IJNS7_ILi192EEENS7_ILi128EEENS7_ILi96EEEEEELi96ENS_12float_e4m3_tEfNS_4arch4Sm90ELb1ELb0ELb1ELb1ELb0ELb1ELb0ELb1ELb1ELb0ELb0ELb0EEENS1_21CollectiveEpilogueFwdINS6_IJSA_SC_SB_EEES9_NS_10bfloat16_tESG_Li384ELb1ELb0ELb0ELb1EEENS1_36VarlenDynamicPersistentTileSchedulerILi192ELi128ELi384ELi128ELb0ELb0ELb1ELb1ELb1ELb1EEEEEEEEEvNT_6ParamsE)
        .other          _ZN7cutlass13device_kernelIN5flash11enable_sm90INS1_16FlashAttnFwdSm90INS1_25CollectiveMainloopFwdSm90ILi2EN4cute5tupleIJNS5_1CILi1EEES8_S8_EEENS6_IJNS7_ILi192EEENS7_ILi128EEENS7_ILi96EEEEEELi96ENS_12float_e4m3_tEfNS_4arch4Sm90ELb1ELb0ELb1ELb1ELb0ELb1ELb0ELb1ELb1ELb0ELb0ELb0EEENS1_21CollectiveEpilogueFwdINS6_IJSA_SC_SB_EEES9_NS_10bfloat16_tESG_Li384ELb1ELb0ELb0ELb1EEENS1_36VarlenDynamicPersistentTileSchedulerILi192ELi128ELi384ELi128ELb0ELb0ELb1ELb1ELb1ELb1EEEEEEEEEvNT_6ParamsE,@"STO_CUDA_ENTRY STV_DEFAULT"
_ZN7cutlass13device_kernelIN5flash11enable_sm90INS1_16FlashAttnFwdSm90INS1_25CollectiveMainloopFwdSm90ILi2EN4cute5tupleIJNS5_1CILi1EEES8_S8_EEENS6_IJNS7_ILi192EEENS7_ILi128EEENS7_ILi96EEEEEELi96ENS_12float_e4m3_tEfNS_4arch4Sm90ELb1ELb0ELb1ELb1ELb0ELb1ELb0ELb1ELb1ELb0ELb0ELb0EEENS1_21CollectiveEpilogueFwdINS6_IJSA_SC_SB_EEES9_NS_10bfloat16_tESG_Li384ELb1ELb0ELb0ELb1EEENS1_36VarlenDynamicPersistentTileSchedulerILi192ELi128ELi384ELi128ELb0ELb0ELb1ELb1ELb1ELb1EEEEEEEEEvNT_6ParamsE:
[----:B------:R-:W-:Y:S01]  /*0000*/  LDC R1, c[0x0][0x37c] ;  /* 0x0000df00ff017b82 */ /* 0x000fe20000000800 */
[----:B------:R-:W-:Y:S05]  /*0010*/  EXIT ;  /* 0x000000000000794d */ /* 0x000fea0003800000 */
.L_x_8:
        /* <DEDUP_REMOVED lines=14> */
.L_x_17:


//--------------------- .nv.shared.reserved.0     --------------------------
	.section	.nv.shared.reserved.0,"aw",@nobits
	.weak		__nv_reservedSMEM_offset_0_alias
	.size		__nv_reservedSMEM_offset_0_alias, 0, 64
	.other		__nv_reservedSMEM_offset_0_alias,@"STO_CUDA_RESERVED_SHARED STV_DEFAULT"
__nv_reservedSMEM_offset_0_alias:
	.zero		0
	.zero		64


//--------------------- .nv.global                --------------------------
	.section	.nv.global,"aw",@nobits
.nv.global:
	.type		_ZN73_INTERNAL_cd91c244_37_flash_fwd_hdim96_e4m3_softcap_sm90_cu_21e1f8cb_35234cute1_E,@object
	.size		_ZN73_INTERNAL_cd91c244_37_flash_fwd_hdim96_e4m3_softcap_sm90_cu_21e1f8cb_35234cute1_E,(_ZN73_INTERNAL_cd91c244_37_flash_fwd_hdim96_e4m3_softcap_sm90_cu_21e1f8cb_35234cuda3std3__45__cpo6cbeginE - _ZN73_INTERNAL_cd91c244_37_flash_fwd_hdim96_e4m3_softcap_sm90_cu_21e1f8cb_35234cute1_E)
_ZN73_INTERNAL_cd91c244_37_flash_fwd_hdim96_e4m3_softcap_sm90_cu_21e1f8cb_35234cute1_E:
	.zero		1
	.type		_ZN73_INTERNAL_cd91c244_37_flash_fwd_hdim96_e4m3_softcap_sm90_cu_21e1f8cb_35234cuda3std3__45__cpo6cbeginE,@object
	.size		_ZN73_INTERNAL_cd91c244_37_flash_fwd_hdim96_e4m3_softcap_sm90_cu_21e1f8cb_35234cuda3std3__45__cpo6cbeginE,(_ZN73_INTERNAL_cd91c244_37_flash_fwd_hdim96_e4m3_softcap_sm90_cu_21e1f8cb_35234cuda3std3__48in_placeE - _ZN73_INTERNAL_cd91c244_37_flash_fwd_hdim96_e4m3_softcap_sm90_cu_21e1f8cb_35234cuda3std3__45__cpo6cbeginE)
_ZN73_INTERNAL_cd91c244_37_flash_fwd_hdim96_e4m3_softcap_sm90_cu_21e1f8cb_35234cuda3std3__45__cpo6cbeginE:
	.zero		1
	.type		_ZN73_INTERNAL_cd91c244_37_flash_fwd_hdim96_e4m3_softcap_sm90_cu_21e1f8cb_35234cuda3std3__48in_placeE,@object
	.size		_ZN73_INTERNAL_cd91c244_37_flash_fwd_hdim96_e4m3_softcap_sm90_cu_21e1f8cb_35234cuda3std3__48in_placeE,(_ZN73_INTERNAL_cd91c244_37_flash_fwd_hdim96_e4m3_softcap_sm90_cu_21e1f8cb_35234cuda3std6ranges3__45__cpo9iter_moveE - _ZN73_INTERNAL_cd91c244_37_flash_fwd_hdim96_e4m3_softcap_sm90_cu_21e1f8cb_35234cuda3std3__48in_placeE)
_ZN73_INTERNAL_cd91c244_37_flash_fwd_hdim96_e4m3_softcap_sm90_cu_21e1f8cb_35234cuda3std3__48in_placeE:
	.zero		1
	.type		_ZN73_INTERNAL_cd91c244_37_flash_fwd_hdim96_e4m3_softcap_sm90_cu_21e1f8cb_35234cuda3std6ranges3__45__cpo9iter_moveE,@object
	.size		_ZN73_INTERNAL_cd91c244_37_flash_fwd_hdim96_e4m3_softcap_sm90_cu_21e1f8cb_35234cuda3std6ranges3__45__cpo9iter_moveE,(_ZN73_INTERNAL_cd91c244_37_flash_fwd_hdim96_e4m3_softcap_sm90_cu_21e1f8cb_35234cuda3std3__45__cpo5beginE - _ZN73_INTERNAL_cd91c244_37_flash_fwd_hdim96_e4m3_softcap_sm90_cu_21e1f8cb_35234cuda3std6ranges3__45__cpo9iter_moveE)
_ZN73_INTERNAL_cd91c244_37_flash_fwd_hdim96_e4m3_softcap_sm90_cu_21e1f8cb_35234cuda3std6ranges3__45__cpo9iter_moveE:
	.zero		1
	.type		_ZN73_INTERNAL_cd91c244_37_flash_fwd_hdim96_e4m3_softcap_sm90_cu_21e1f8cb_35234cuda3std3__45__cpo5beginE,@object
	.size		_ZN73_INTERNAL_cd91c244_37_flash_fwd_hdim96_e4m3_softcap_sm90_cu_21e1f8cb_35234cuda3std3__45__cpo5beginE,(_ZN73_INTERNAL_cd91c244_37_flash_fwd_hdim96_e4m3_softcap_sm90_cu_21e1f8cb_35234cuda3std3__475_GLOBAL__N__cd91c244_37_flash_fwd_hdim96_e4m3_softcap_sm90_cu_21e1f8cb_35236ignoreE - _ZN73_INTERNAL_cd91c244_37_flash_fwd_hdim96_e4m3_softcap_sm90_cu_21e1f8cb_35234cuda3std3__45__cpo5beginE)
_ZN73_INTERNAL_cd91c244_37_flash_fwd_hdim96_e4m3_softcap_sm90_cu_21e1f8cb_35234cuda3std3__45__cpo5beginE:
	.zero		1
	.type		_ZN73_INTERNAL_cd91c244_37_flash_fwd_hdim96_e4m3_softcap_sm90_cu_21e1f8cb_35234cuda3std3__475_GLOBAL__N__cd91c244_37_flash_fwd_hdim96_e4m3_softcap_sm90_cu_21e1f8cb_35236ignoreE,@object
	.size		_ZN73_INTERNAL_cd91c244_37_flash_fwd_hdim96_e4m3_softcap_sm90_cu_21e1f8cb_35234cuda3std3__475_GLOBAL__N__cd91c244_37_flash_fwd_hdim96_e4m3_softcap_sm90_cu_21e1f8cb_35236ignoreE,(_ZN73_INTERNAL_cd91c244_37_flash_fwd_hdim96_e4m3_softcap_sm90_cu_21e1f8cb_35234cute7productE - _ZN73_INTERNAL_cd91c244_37_flash_fwd_hdim96_e4m3_softcap_sm90_cu_21e1f8cb_35234cuda3std3__475_GLOBAL__N__cd91c244_37_flash_fwd_hdim96_e4m3_softcap_sm90_cu_21e1f8cb_35236ignoreE)
_ZN73_INTERNAL_cd91c244_37_flash_fwd_hdim96_e4m3_softcap_sm90_cu_21e1f8cb_35234cuda3std3__475_GLOBAL__N__cd91c244_37_flash_fwd_hdim96_e4m3_softcap_sm90_cu_21e1f8cb_35236ignoreE:
	.zero		1
	.type		_ZN73_INTERNAL_cd91c244_37_flash_fwd_hdim96_e4m3_softcap_sm90_cu_21e1f8cb_35234cute7productE,@object
	.size		_ZN73_INTERNAL_cd91c244_37_flash_fwd_hdim96_e4m3_softcap_sm90_cu_21e1f8cb_35234cute7productE,(_ZN73_INTERNAL_cd91c244_37_flash_fwd_hdim96_e4m3_softcap_sm90_cu_21e1f8cb_35234cuda3std3__45__cpo3endE - _ZN73_INTERNAL_cd91c244_37_flash_fwd_hdim96_e4m3_softcap_sm90_cu_21e1f8cb_35234cute7productE)
_ZN73_INTERNAL_cd91c244_37_flash_fwd_hdim96_e4m3_softcap_sm90_cu_21e1f8cb_35234cute7productE:
	.zero		1
	.type		_ZN73_INTERNAL_cd91c244_37_flash_fwd_hdim96_e4m3_softcap_sm90_cu_21e1f8cb_35234cuda3std3__45__cpo3endE,@object
	.size		_ZN73_INTERNAL_cd91c244_37_flash_fwd_hdim96_e4m3_softcap_sm90_cu_21e1f8cb_35234cuda3std3__45__cpo3endE,(_ZN73_INTERNAL_cd91c244_37_flash_fwd_hdim96_e4m3_softcap_sm90_cu_21e1f8cb_35234cuda3std3__419piecewise_constructE - _ZN73_INTERNAL_cd91c244_37_flash_fwd_hdim96_e4m3_softcap_sm90_cu_21e1f8cb_35234cuda3std3__45__cpo3endE)
_ZN73_INTERNAL_cd91c244_37_flash_fwd_hdim96_e4m3_softcap_sm90_cu_21e1f8cb_35234cuda3std3__45__cpo3endE:
	.zero		1
	.type		_ZN73_INTERNAL_cd91c244_37_flash_fwd_hdim96_e4m3_softcap_sm90_cu_21e1f8cb_35234cuda3std3__419piecewise_constructE,@object
	.size		_ZN73_INTERNAL_cd91c244_37_flash_fwd_hdim96_e4m3_softcap_sm90_cu_21e1f8cb_35234cuda3std3__419piecewise_constructE,(_ZN73_INTERNAL_cd91c244_37_flash_fwd_hdim96_e4m3_softcap_sm90_cu_21e1f8cb_35234cuda3std3__45__cpo4cendE - _ZN73_INTERNAL_cd91c244_37_flash_fwd_hdim96_e4m3_softcap_sm90_cu_21e1f8cb_35234cuda3std3__419piecewise_constructE)
_ZN73_INTERNAL_cd91c244_37_flash_fwd_hdim96_e4m3_softcap_sm90_cu_21e1f8cb_35234cuda3std3__419piecewise_constructE:
	.zero		1
	.type		_ZN73_INTERNAL_cd91c244_37_flash_fwd_hdim96_e4m3_softcap_sm90_cu_21e1f8cb_35234cuda3std3__45__cpo4cendE,@object
	.size		_ZN73_INTERNAL_cd91c244_37_flash_fwd_hdim96_e4m3_softcap_sm90_cu_21e1f8cb_35234cuda3std3__45__cpo4cendE,(_ZN73_INTERNAL_cd91c244_37_flash_fwd_hdim96_e4m3_softcap_sm90_cu_21e1f8cb_35234cuda3std6ranges3__45__cpo4swapE - _ZN73_INTERNAL_cd91c244_37_flash_fwd_hdim96_e4m3_softcap_sm90_cu_21e1f8cb_35234cuda3std3__45__cpo4cendE)
_ZN73_INTERNAL_cd91c244_37_flash_fwd_hdim96_e4m3_softcap_sm90_cu_21e1f8cb_35234cuda3std3__45__cpo4cendE:
	.zero		1
	.type		_ZN73_INTERNAL_cd91c244_37_flash_fwd_hdim96_e4m3_softcap_sm90_cu_21e1f8cb_35234cuda3std6ranges3__45__cpo4swapE,@object
	.size		_ZN73_INTERNAL_cd91c244_37_flash_fwd_hdim96_e4m3_softcap_sm90_cu_21e1f8cb_35234cuda3std6ranges3__45__cpo4swapE,(.L_7 - _ZN73_INTERNAL_cd91c244_37_flash_fwd_hdim96_e4m3_softcap_sm90_cu_21e1f8cb_35234cuda3std6ranges3__45__cpo4swapE)
_ZN73_INTERNAL_cd91c244_37_flash_fwd_hdim96_e4m3_softcap_sm90_cu_21e1f8cb_35234cuda3std6ranges3__45__cpo4swapE:
	.zero		1
.L_7:


//--------------------- .nv.constant0._ZN7cutlass13device_kernelIN5flash11enable_sm90INS1_16FlashAttnFwdSm90INS1_25CollectiveMainloopFwdSm90ILi2EN4cute5tupleIJNS5_1CILi1EEES8_S8_EEENS6_IJNS7_ILi192EEENS7_ILi128EEENS7_ILi96EEEEEELi96ENS_12float_e4m3_tEfNS_4arch4Sm90ELb0ELb0ELb1ELb0ELb0ELb0ELb0ELb1ELb1ELb0ELb0ELb0EEENS1_21CollectiveEpilogueFwdINS6_IJSA_SC_SB_EEES9_NS_10bfloat16_tESG_Li384ELb0ELb0ELb0ELb1EEENS1_29StaticPersistentTileSchedulerILb0EEEEEEEEEvNT_6ParamsE --------------------------
	.section	.nv.constant0._ZN7cutlass13device_kernelIN5flash11enable_sm90INS1_16FlashAttnFwdSm90INS1_25CollectiveMainloopFwdSm90ILi2EN4cute5tupleIJNS5_1CILi1EEES8_S8_EEENS6_IJNS7_ILi192EEENS7_ILi128EEENS7_ILi96EEEEEELi96ENS_12float_e4m3_tEfNS_4arch4Sm90ELb0ELb0ELb1ELb0ELb0ELb0ELb0ELb1ELb1ELb0ELb0ELb0EEENS1_21CollectiveEpilogueFwdINS6_IJSA_SC_SB_EEES9_NS_10bfloat16_tESG_Li384ELb0ELb0ELb0ELb1EEENS1_29StaticPersistentTileSchedulerILb0EEEEEEEEEvNT_6ParamsE,"a",@progbits
	.sectionflags	@""
	.align	4
.nv.constant0._ZN7cutlass13device_kernelIN5flash11enable_sm90INS1_16FlashAttnFwdSm90INS1_25CollectiveMainloopFwdSm90ILi2EN4cute5tupleIJNS5_1CILi1EEES8_S8_EEENS6_IJNS7_ILi192EEENS7_ILi128EEENS7_ILi96EEEEEELi96ENS_12float_e4m3_tEfNS_4arch4Sm90ELb0ELb0ELb1ELb0ELb0ELb0ELb0ELb1ELb1ELb0ELb0ELb0EEENS1_21CollectiveEpilogueFwdINS6_IJSA_SC_SB_EEES9_NS_10bfloat16_tESG_Li384ELb0ELb0ELb0ELb1EEENS1_29StaticPersistentTileSchedulerILb0EEEEEEEEEvNT_6ParamsE:
	.zero		3840


//--------------------- .nv.constant0._ZN7cutlass13device_kernelIN5flash11enable_sm90INS1_16FlashAttnFwdSm90INS1_25CollectiveMainloopFwdSm90ILi2EN4cute5tupleIJNS5_1CILi1EEES8_S8_EEENS6_IJNS7_ILi192EEENS7_ILi128EEENS7_ILi96EEEEEELi96ENS_12float_e4m3_tEfNS_4arch4Sm90ELb0ELb0ELb1ELb1ELb0ELb0ELb0ELb1ELb1ELb0ELb0ELb0EEENS1_21CollectiveEpilogueFwdINS6_IJSA_SC_SB_EEES9_NS_10bfloat16_tESG_Li384ELb1ELb0ELb0ELb1EEENS1_36VarlenDynamicPersistentTileSchedulerILi192ELi128ELi384ELi128ELb0ELb0ELb1ELb0ELb1ELb1EEEEEEEEEvNT_6ParamsE --------------------------
	.section	.nv.constant0._ZN7cutlass13device_kernelIN5flash11enable_sm90INS1_16FlashAttnFwdSm90INS1_25CollectiveMainloopFwdSm90ILi2EN4cute5tupleIJNS5_1CILi1EEES8_S8_EEENS6_IJNS7_ILi192EEENS7_ILi128EEENS7_ILi96EEEEEELi96ENS_12float_e4m3_tEfNS_4arch4Sm90ELb0ELb0ELb1ELb1ELb0ELb0ELb0ELb1ELb1ELb0ELb0ELb0EEENS1_21CollectiveEpilogueFwdINS6_IJSA_SC_SB_EEES9_NS_10bfloat16_tESG_Li384ELb1ELb0ELb0ELb1EEENS1_36VarlenDynamicPersistentTileSchedulerILi192ELi128ELi384ELi128ELb0ELb0ELb1ELb0ELb1ELb1EEEEEEEEEvNT_6ParamsE,"a",@progbits
	.sectionflags	@""
	.align	4
.nv.constant0._ZN7cutlass13device_kernelIN5flash11enable_sm90INS1_16FlashAttnFwdSm90INS1_25CollectiveMainloopFwdSm90ILi2EN4cute5tupleIJNS5_1CILi1EEES8_S8_EEENS6_IJNS7_ILi192EEENS7_ILi128EEENS7_ILi96EEEEEELi96ENS_12float_e4m3_tEfNS_4arch4Sm90ELb0ELb0ELb1ELb1ELb0ELb0ELb0ELb1ELb1ELb0ELb0ELb0EEENS1_21CollectiveEpilogueFwdINS6_IJSA_SC_SB_EEES9_NS_10bfloat16_tESG_Li384ELb1ELb0ELb0ELb1EEENS1_36VarlenDynamicPersistentTileSchedulerILi192ELi128ELi384ELi128ELb0ELb0ELb1ELb0ELb1ELb1EEEEEEEEEvNT_6ParamsE:
	.zero		3456


//--------------------- .nv.constant0._ZN7cutlass13device_kernelIN5flash11enable_sm90INS1_16FlashAttnFwdSm90INS1_25CollectiveMainloopFwdSm90ILi2EN4cute5tupleIJNS5_1CILi1EEES8_S8_EEENS6_IJNS7_ILi192EEENS7_ILi128EEENS7_ILi96EEEEEELi96ENS_12float_e4m3_tEfNS_4arch4Sm90ELb0ELb0ELb1ELb1ELb0ELb1ELb0ELb1ELb1ELb0ELb0ELb0EEENS1_21CollectiveEpilogueFwdINS6_IJSA_SC_SB_EEES9_NS_10bfloat16_tESG_Li384ELb1ELb0ELb0ELb1EEENS1_36VarlenDynamicPersistentTileSchedulerILi192ELi128ELi384ELi128ELb0ELb0ELb1ELb0ELb1ELb1EEEEEEEEEvNT_6ParamsE --------------------------
	.section	.nv.constant0._ZN7cutlass13device_kernelIN5flash11enable_sm90INS1_16FlashAttnFwdSm90INS1_25CollectiveMainloopFwdSm90ILi2EN4cute5tupleIJNS5_1CILi1EEES8_S8_EEENS6_IJNS7_ILi192EEENS7_ILi128EEENS7_ILi96EEEEEELi96ENS_12float_e4m3_tEfNS_4arch4Sm90ELb0ELb0ELb1ELb1ELb0ELb1ELb0ELb1ELb1ELb0ELb0ELb0EEENS1_21CollectiveEpilogueFwdINS6_IJSA_SC_SB_EEES9_NS_10bfloat16_tESG_Li384ELb1ELb0ELb0ELb1EEENS1_36VarlenDynamicPersistentTileSchedulerILi192ELi128ELi384ELi128ELb0ELb0ELb1ELb0ELb1ELb1EEEEEEEEEvNT_6ParamsE,"a",@progbits
	.sectionflags	@""
	.align	4
.nv.constant0._ZN7cutlass13device_kernelIN5flash11enable_sm90INS1_16FlashAttnFwdSm90INS1_25CollectiveMainloopFwdSm90ILi2EN4cute5tupleIJNS5_1CILi1EEES8_S8_EEENS6_IJNS7_ILi192EEENS7_ILi128EEENS7_ILi96EEEEEELi96ENS_12float_e4m3_tEfNS_4arch4Sm90ELb0ELb0ELb1ELb1ELb0ELb1ELb0ELb1ELb1ELb0ELb0ELb0EEENS1_21CollectiveEpilogueFwdINS6_IJSA_SC_SB_EEES9_NS_10bfloat16_tESG_Li384ELb1ELb0ELb0ELb1EEENS1_36VarlenDynamicPersistentTileSchedulerILi192ELi128ELi384ELi128ELb0ELb0ELb1ELb0ELb1ELb1EEEEEEEEEvNT_6ParamsE:
	.zero		3456


//--------------------- .nv.constant0._ZN7cutlass13device_kernelIN5flash11enable_sm90INS1_16FlashAttnFwdSm90INS1_25CollectiveMainloopFwdSm90ILi2EN4cute5tupleIJNS5_1CILi1EEES8_S8_EEENS6_IJNS7_ILi192EEENS7_ILi128EEENS7_ILi96EEEEEELi96ENS_12float_e4m3_tEfNS_4arch4Sm90ELb0ELb1ELb1ELb0ELb0ELb0ELb0ELb1ELb1ELb0ELb0ELb0EEENS1_21CollectiveEpilogueFwdINS6_IJSA_SC_SB_EEES9_NS_10bfloat16_tESG_Li384ELb0ELb0ELb0ELb1EEENS1_30DynamicPersistentTileSchedulerILi384ELi128ELb0ELb0ELb1EEEEEEEEEvNT_6ParamsE --------------------------
	.section	.nv.constant0._ZN7cutlass13device_kernelIN5flash11enable_sm90INS1_16FlashAttnFwdSm90INS1_25CollectiveMainloopFwdSm90ILi2EN4cute5tupleIJNS5_1CILi1EEES8_S8_EEENS6_IJNS7_ILi192EEENS7_ILi128EEENS7_ILi96EEEEEELi96ENS_12float_e4m3_tEfNS_4arch4Sm90ELb0ELb1ELb1ELb0ELb0ELb0ELb0ELb1ELb1ELb0ELb0ELb0EEENS1_21CollectiveEpilogueFwdINS6_IJSA_SC_SB_EEES9_NS_10bfloat16_tESG_Li384ELb0ELb0ELb0ELb1EEENS1_30DynamicPersistentTileSchedulerILi384ELi128ELb0ELb0ELb1EEEEEEEEEvNT_6ParamsE,"a",@progbits
	.sectionflags	@""
	.align	4
.nv.constant0._ZN7cutlass13device_kernelIN5flash11enable_sm90INS1_16FlashAttnFwdSm90INS1_25CollectiveMainloopFwdSm90ILi2EN4cute5tupleIJNS5_1CILi1EEES8_S8_EEENS6_IJNS7_ILi192EEENS7_ILi128EEENS7_ILi96EEEEEELi96ENS_12float_e4m3_tEfNS_4arch4Sm90ELb0ELb1ELb1ELb0ELb0ELb0ELb0ELb1ELb1ELb0ELb0ELb0EEENS1_21CollectiveEpilogueFwdINS6_IJSA_SC_SB_EEES9_NS_10bfloat16_tESG_Li384ELb0ELb0ELb0ELb1EEENS1_30DynamicPersistentTileSchedulerILi384ELi128ELb0ELb0ELb1EEEEEEEEEvNT_6ParamsE:
	.zero		3840


//--------------------- .nv.constant0._ZN7cutlass13device_kernelIN5flash11enable_sm90INS1_16FlashAttnFwdSm90INS1_25CollectiveMainloopFwdSm90ILi2EN4cute5tupleIJNS5_1CILi1EEES8_S8_EEENS6_IJNS7_ILi192EEENS7_ILi128EEENS7_ILi96EEEEEELi96ENS_12float_e4m3_tEfNS_4arch4Sm90ELb0ELb1ELb1ELb1ELb0ELb0ELb0ELb1ELb1ELb0ELb0ELb0EEENS1_21CollectiveEpilogueFwdINS6_IJSA_SC_SB_EEES9_NS_10bfloat16_tESG_Li384ELb1ELb0ELb0ELb1EEENS1_36VarlenDynamicPersistentTileSchedulerILi192ELi128ELi384ELi128ELb0ELb0ELb1ELb1ELb0ELb1EEEEEEEEEvNT_6ParamsE --------------------------
	.section	.nv.constant0._ZN7cutlass13device_kernelIN5flash11enable_sm90INS1_16FlashAttnFwdSm90INS1_25CollectiveMainloopFwdSm90ILi2EN4cute5tupleIJNS5_1CILi1EEES8_S8_EEENS6_IJNS7_ILi192EEENS7_ILi128EEENS7_ILi96EEEEEELi96ENS_12float_e4m3_tEfNS_4arch4Sm90ELb0ELb1ELb1ELb1ELb0ELb0ELb0ELb1ELb1ELb0ELb0ELb0EEENS1_21CollectiveEpilogueFwdINS6_IJSA_SC_SB_EEES9_NS_10bfloat16_tESG_Li384ELb1ELb0ELb0ELb1EEENS1_36VarlenDynamicPersistentTileSchedulerILi192ELi128ELi384ELi128ELb0ELb0ELb1ELb1ELb0ELb1EEEEEEEEEvNT_6ParamsE,"a",@progbits
	.sectionflags	@""
	.align	4
.nv.constant0._ZN7cutlass13device_kernelIN5flash11enable_sm90INS1_16FlashAttnFwdSm90INS1_25CollectiveMainloopFwdSm90ILi2EN4cute5tupleIJNS5_1CILi1EEES8_S8_EEENS6_IJNS7_ILi192EEENS7_ILi128EEENS7_ILi96EEEEEELi96ENS_12float_e4m3_tEfNS_4arch4Sm90ELb0ELb1ELb1ELb1ELb0ELb0ELb0ELb1ELb1ELb0ELb0ELb0EEENS1_21CollectiveEpilogueFwdINS6_IJSA_SC_SB_EEES9_NS_10bfloat16_tESG_Li384ELb1ELb0ELb0ELb1EEENS1_36VarlenDynamicPersistentTileSchedulerILi192ELi128ELi384ELi128ELb0ELb0ELb1ELb1ELb0ELb1EEEEEEEEEvNT_6ParamsE:
	.zero		3456


//--------------------- .nv.constant0._ZN7cutlass13device_kernelIN5flash11enable_sm90INS1_16FlashAttnFwdSm90INS1_25CollectiveMainloopFwdSm90ILi2EN4cute5tupleIJNS5_1CILi1EEES8_S8_EEENS6_IJNS7_ILi192EEENS7_ILi128EEENS7_ILi96EEEEEELi96ENS_12float_e4m3_tEfNS_4arch4Sm90ELb0ELb1ELb1ELb1ELb0ELb1ELb0ELb1ELb1ELb0ELb0ELb0EEENS1_21CollectiveEpilogueFwdINS6_IJSA_SC_SB_EEES9_NS_10bfloat16_tESG_Li384ELb1ELb0ELb0ELb1EEENS1_36VarlenDynamicPersistentTileSchedulerILi192ELi128ELi384ELi128ELb0ELb0ELb1ELb1ELb0ELb1EEEEEEEEEvNT_6ParamsE --------------------------
	.section	.nv.constant0._ZN7cutlass13device_kernelIN5flash11enable_sm90INS1_16FlashAttnFwdSm90INS1_25CollectiveMainloopFwdSm90ILi2EN4cute5tupleIJNS5_1CILi1EEES8_S8_EEENS6_IJNS7_ILi192EEENS7_ILi128EEENS7_ILi96EEEEEELi96ENS_12float_e4m3_tEfNS_4arch4Sm90ELb0ELb1ELb1ELb1ELb0ELb1ELb0ELb1ELb1ELb0ELb0ELb0EEENS1_21CollectiveEpilogueFwdINS6_IJSA_SC_SB_EEES9_NS_10bfloat16_tESG_Li384ELb1ELb0ELb0ELb1EEENS1_36VarlenDynamicPersistentTileSchedulerILi192ELi128ELi384ELi128ELb0ELb0ELb1ELb1ELb0ELb1EEEEEEEEEvNT_6ParamsE,"a",@progbits
	.sectionflags	@""
	.align	4
.nv.constant0._ZN7cutlass13device_kernelIN5flash11enable_sm90INS1_16FlashAttnFwdSm90INS1_25CollectiveMainloopFwdSm90ILi2EN4cute5tupleIJNS5_1CILi1EEES8_S8_EEENS6_IJNS7_ILi192EEENS7_ILi128EEENS7_ILi96EEEEEELi96ENS_12float_e4m3_tEfNS_4arch4Sm90ELb0ELb1ELb1ELb1ELb0ELb1ELb0ELb1ELb1ELb0ELb0ELb0EEENS1_21CollectiveEpilogueFwdINS6_IJSA_SC_SB_EEES9_NS_10bfloat16_tESG_Li384ELb1ELb0ELb0ELb1EEENS1_36VarlenDynamicPersistentTileSchedulerILi192ELi128ELi384ELi128ELb0ELb0ELb1ELb1ELb0ELb1EEEEEEEEEvNT_6ParamsE:
	.zero		3456


//--------------------- .nv.constant0._ZN7cutlass13device_kernelIN5flash11enable_sm90INS1_16FlashAttnFwdSm90INS1_25CollectiveMainloopFwdSm90ILi2EN4cute5tupleIJNS5_1CILi1EEES8_S8_EEENS6_IJNS7_ILi192EEENS7_ILi128EEENS7_ILi96EEEEEELi96ENS_12float_e4m3_tEfNS_4arch4Sm90ELb1ELb0ELb1ELb0ELb0ELb0ELb0ELb1ELb1ELb0ELb0ELb0EEENS1_21CollectiveEpilogueFwdINS6_IJSA_SC_SB_EEES9_NS_10bfloat16_tESG_Li384ELb0ELb0ELb0ELb1EEENS1_30DynamicPersistentTileSchedulerILi384ELi128ELb0ELb0ELb1EEEEEEEEEvNT_6ParamsE --------------------------
	.section	.nv.constant0._ZN7cutlass13device_kernelIN5flash11enable_sm90INS1_16FlashAttnFwdSm90INS1_25CollectiveMainloopFwdSm90ILi2EN4cute5tupleIJNS5_1CILi1EEES8_S8_EEENS6_IJNS7_ILi192EEENS7_ILi128EEENS7_ILi96EEEEEELi96ENS_12float_e4m3_tEfNS_4arch4Sm90ELb1ELb0ELb1ELb0ELb0ELb0ELb0ELb1ELb1ELb0ELb0ELb0EEENS1_21CollectiveEpilogueFwdINS6_IJSA_SC_SB_EEES9_NS_10bfloat16_tESG_Li384ELb0ELb0ELb0ELb1EEENS1_30DynamicPersistentTileSchedulerILi384ELi128ELb0ELb0ELb1EEEEEEEEEvNT_6ParamsE,"a",@progbits
	.sectionflags	@""
	.align	4
.nv.constant0._ZN7cutlass13device_kernelIN5flash11enable_sm90INS1_16FlashAttnFwdSm90INS1_25CollectiveMainloopFwdSm90ILi2EN4cute5tupleIJNS5_1CILi1EEES8_S8_EEENS6_IJNS7_ILi192EEENS7_ILi128EEENS7_ILi96EEEEEELi96ENS_12float_e4m3_tEfNS_4arch4Sm90ELb1ELb0ELb1ELb0ELb0ELb0ELb0ELb1ELb1ELb0ELb0ELb0EEENS1_21CollectiveEpilogueFwdINS6_IJSA_SC_SB_EEES9_NS_10bfloat16_tESG_Li384ELb0ELb0ELb0ELb1EEENS1_30DynamicPersistentTileSchedulerILi384ELi128ELb0ELb0ELb1EEEEEEEEEvNT_6ParamsE:
	.zero		3840


//--------------------- .nv.constant0._ZN7cutlass13device_kernelIN5flash11enable_sm90INS1_16FlashAttnFwdSm90INS1_25CollectiveMainloopFwdSm90ILi2EN4cute5tupleIJNS5_1CILi1EEES8_S8_EEENS6_IJNS7_ILi192EEENS7_ILi128EEENS7_ILi96EEEEEELi96ENS_12float_e4m3_tEfNS_4arch4Sm90ELb1ELb0ELb1ELb1ELb0ELb0ELb0ELb1ELb1ELb0ELb0ELb0EEENS1_21CollectiveEpilogueFwdINS6_IJSA_SC_SB_EEES9_NS_10bfloat16_tESG_Li384ELb1ELb0ELb0ELb1EEENS1_36VarlenDynamicPersistentTileSchedulerILi192ELi128ELi384ELi128ELb0ELb0ELb1ELb1ELb1ELb1EEEEEEEEEvNT_6ParamsE --------------------------
	.section	.nv.constant0._ZN7cutlass13device_kernelIN5flash11enable_sm90INS1_16FlashAttnFwdSm90INS1_25CollectiveMainloopFwdSm90ILi2EN4cute5tupleIJNS5_1CILi1EEES8_S8_EEENS6_IJNS7_ILi192EEENS7_ILi128EEENS7_ILi96EEEEEELi96ENS_12float_e4m3_tEfNS_4arch4Sm90ELb1ELb0ELb1ELb1ELb0ELb0ELb0ELb1ELb1ELb0ELb0ELb0EEENS1_21CollectiveEpilogueFwdINS6_IJSA_SC_SB_EEES9_NS_10bfloat16_tESG_Li384ELb1ELb0ELb0ELb1EEENS1_36VarlenDynamicPersistentTileSchedulerILi192ELi128ELi384ELi128ELb0ELb0ELb1ELb1ELb1ELb1EEEEEEEEEvNT_6ParamsE,"a",@progbits
	.sectionflags	@""
	.align	4
.nv.constant0._ZN7cutlass13device_kernelIN5flash11enable_sm90INS1_16FlashAttnFwdSm90INS1_25CollectiveMainloopFwdSm90ILi2EN4cute5tupleIJNS5_1CILi1EEES8_S8_EEENS6_IJNS7_ILi192EEENS7_ILi128EEENS7_ILi96EEEEEELi96ENS_12float_e4m3_tEfNS_4arch4Sm90ELb1ELb0ELb1ELb1ELb0ELb0ELb0ELb1ELb1ELb0ELb0ELb0EEENS1_21CollectiveEpilogueFwdINS6_IJSA_SC_SB_EEES9_NS_10bfloat16_tESG_Li384ELb1ELb0ELb0ELb1EEENS1_36VarlenDynamicPersistentTileSchedulerILi192ELi128ELi384ELi128ELb0ELb0ELb1ELb1ELb1ELb1EEEEEEEEEvNT_6ParamsE:
	.zero		3456


//--------------------- .nv.constant0._ZN7cutlass13device_kernelIN5flash11enable_sm90INS1_16FlashAttnFwdSm90INS1_25CollectiveMainloopFwdSm90ILi2EN4cute5tupleIJNS5_1CILi1EEES8_S8_EEENS6_IJNS7_ILi192EEENS7_ILi128EEENS7_ILi96EEEEEELi96ENS_12float_e4m3_tEfNS_4arch4Sm90ELb1ELb0ELb1ELb1ELb0ELb1ELb0ELb1ELb1ELb0ELb0ELb0EEENS1_21CollectiveEpilogueFwdINS6_IJSA_SC_SB_EEES9_NS_10bfloat16_tESG_Li384ELb1ELb0ELb0ELb1EEENS1_36VarlenDynamicPersistentTileSchedulerILi192ELi128ELi384ELi128ELb0ELb0ELb1ELb1ELb1ELb1EEEEEEEEEvNT_6ParamsE --------------------------
	.section	.nv.constant0._ZN7cutlass13device_kernelIN5flash11enable_sm90INS1_16FlashAttnFwdSm90INS1_25CollectiveMainloopFwdSm90ILi2EN4cute5tupleIJNS5_1CILi1EEES8_S8_EEENS6_IJNS7_ILi192EEENS7_ILi128EEENS7_ILi96EEEEEELi96ENS_12float_e4m3_tEfNS_4arch4Sm90ELb1ELb0ELb1ELb1ELb0ELb1ELb0ELb1ELb1ELb0ELb0ELb0EEENS1_21CollectiveEpilogueFwdINS6_IJSA_SC_SB_EEES9_NS_10bfloat16_tESG_Li384ELb1ELb0ELb0ELb1EEENS1_36VarlenDynamicPersistentTileSchedulerILi192ELi128ELi384ELi128ELb0ELb0ELb1ELb1ELb1ELb1EEEEEEEEEvNT_6ParamsE,"a",@progbits
	.sectionflags	@""
	.align	4
.nv.constant0._ZN7cutlass13device_kernelIN5flash11enable_sm90INS1_16FlashAttnFwdSm90INS1_25CollectiveMainloopFwdSm90ILi2EN4cute5tupleIJNS5_1CILi1EEES8_S8_EEENS6_IJNS7_ILi192EEENS7_ILi128EEENS7_ILi96EEEEEELi96ENS_12float_e4m3_tEfNS_4arch4Sm90ELb1ELb0ELb1ELb1ELb0ELb1ELb0ELb1ELb1ELb0ELb0ELb0EEENS1_21CollectiveEpilogueFwdINS6_IJSA_SC_SB_EEES9_NS_10bfloat16_tESG_Li384ELb1ELb0ELb0ELb1EEENS1_36VarlenDynamicPersistentTileSchedulerILi192ELi128ELi384ELi128ELb0ELb0ELb1ELb1ELb1ELb1EEEEEEEEEvNT_6ParamsE:
	.zero		3456


//--------------------- SYMBOLS --------------------------

	.type		.nv.reservedSmem.offset0,@object
	.size		.nv.reservedSmem.offset0,0x4
